//
// Generated by NVIDIA NVVM Compiler
//
// Compiler Build ID: CL-36424714
// Cuda compilation tools, release 13.0, V13.0.88
// Based on NVVM 20.0.0
//

.version 9.0
.target sm_100
.address_size 64

	// .globl	_Z25tournamentSelectionKernelP9IndividuoS0_P17curandStateXORWOW
.extern .func  (.param .b32 func_retval0) vprintf
(
	.param .b64 vprintf_param_0,
	.param .b64 vprintf_param_1
)
;
.global .align 4 .b8 precalc_xorwow_matrix[102400];
.global .align 4 .b8 precalc_xorwow_offset_matrix[102400];
.global .align 4 .b8 mrg32k3aM1[2304];
.global .align 4 .b8 mrg32k3aM2[2304];
.global .align 4 .b8 mrg32k3aM1SubSeq[2016];
.global .align 4 .b8 mrg32k3aM2SubSeq[2016];
.global .align 4 .b8 mrg32k3aM1Seq[2304];
.global .align 4 .b8 mrg32k3aM2Seq[2304];
.const .align 8 .b8 __cr_lgamma_table[72];
.global .align 1 .b8 $str[43] = {10, 83, 69, 76, 69, 67, 84, 73, 79, 78, 91, 37, 100, 93, 91, 37, 100, 93, 58, 32, 100, 101, 118, 95, 115, 101, 108, 101, 99, 116, 105, 111, 110, 91, 37, 100, 93, 32, 61, 32, 37, 102};

.visible .entry _Z25tournamentSelectionKernelP9IndividuoS0_P17curandStateXORWOW(
	.param .u64 .ptr .align 1 _Z25tournamentSelectionKernelP9IndividuoS0_P17curandStateXORWOW_param_0,
	.param .u64 .ptr .align 1 _Z25tournamentSelectionKernelP9IndividuoS0_P17curandStateXORWOW_param_1,
	.param .u64 .ptr .align 1 _Z25tournamentSelectionKernelP9IndividuoS0_P17curandStateXORWOW_param_2
)
{
	.local .align 8 .b8 	__local_depot0[24];
	.reg .b64 	%SP;
	.reg .b64 	%SPL;
	.reg .pred 	%p<3>;
	.reg .b32 	%r<73>;
	.reg .b32 	%f<9>;
	.reg .b64 	%rd<23>;
	.reg .b64 	%fd<8>;

	mov.u64 	%SPL, __local_depot0;
	cvta.local.u64 	%SP, %SPL;
	ld.param.u64 	%rd5, [_Z25tournamentSelectionKernelP9IndividuoS0_P17curandStateXORWOW_param_0];
	ld.param.u64 	%rd6, [_Z25tournamentSelectionKernelP9IndividuoS0_P17curandStateXORWOW_param_1];
	ld.param.u64 	%rd7, [_Z25tournamentSelectionKernelP9IndividuoS0_P17curandStateXORWOW_param_2];
	cvta.to.global.u64 	%rd1, %rd6;
	cvta.to.global.u64 	%rd2, %rd5;
	cvta.to.global.u64 	%rd8, %rd7;
	add.u64 	%rd9, %SP, 0;
	add.u64 	%rd10, %SPL, 0;
	mov.u32 	%r4, %ctaid.x;
	mov.u32 	%r5, %ntid.x;
	mov.u32 	%r6, %tid.x;
	mad.lo.s32 	%r1, %r4, %r5, %r6;
	mul.wide.s32 	%rd11, %r1, 48;
	add.s64 	%rd12, %rd8, %rd11;
	ld.global.v2.u32 	{%r7, %r8}, [%rd12];
	shr.u32 	%r9, %r8, 2;
	xor.b32  	%r10, %r9, %r8;
	ld.global.v2.u32 	{%r11, %r12}, [%rd12+8];
	ld.global.v2.u32 	{%r13, %r14}, [%rd12+16];
	shl.b32 	%r15, %r14, 4;
	shl.b32 	%r16, %r10, 1;
	xor.b32  	%r17, %r16, %r15;
	xor.b32  	%r18, %r17, %r10;
	xor.b32  	%r19, %r18, %r14;
	add.s32 	%r20, %r7, %r19;
	add.s32 	%r2, %r20, 362437;
	shr.u32 	%r21, %r11, 2;
	xor.b32  	%r22, %r21, %r11;
	st.global.v2.u32 	[%rd12+8], {%r13, %r14};
	shl.b32 	%r23, %r19, 4;
	shl.b32 	%r24, %r22, 1;
	xor.b32  	%r25, %r24, %r23;
	xor.b32  	%r26, %r25, %r22;
	xor.b32  	%r27, %r26, %r19;
	st.global.v2.u32 	[%rd12+16], {%r19, %r27};
	add.s32 	%r28, %r7, 724874;
	st.global.v2.u32 	[%rd12], {%r28, %r12};
	add.s32 	%r3, %r27, %r28;
	mul.wide.s32 	%rd13, %r1, 88;
	add.s64 	%rd14, %rd2, %rd13;
	ld.global.f64 	%fd3, [%rd14+80];
	st.local.v2.u32 	[%rd10], {%r4, %r6};
	st.local.u32 	[%rd10+8], %r1;
	st.local.f64 	[%rd10+16], %fd3;
	mov.u64 	%rd15, $str;
	cvta.global.u64 	%rd16, %rd15;
	{ // callseq 0, 0
	.param .b64 param0;
	st.param.b64 	[param0], %rd16;
	.param .b64 param1;
	st.param.b64 	[param1], %rd9;
	.param .b32 retval0;
	call.uni (retval0), 
	vprintf, 
	(
	param0, 
	param1
	);
	ld.param.b32 	%r29, [retval0];
	} // callseq 0
	setp.gt.s32 	%p1, %r1, 19;
	@%p1 bra 	$L__BB0_4;
	cvt.rn.f32.u32 	%f1, %r3;
	fma.rn.f32 	%f2, %f1, 0f2F800000, 0f2F000000;
	cvt.rn.f32.u32 	%f3, %r2;
	fma.rn.f32 	%f4, %f3, 0f2F800000, 0f2F000000;
	cvt.f64.f32 	%fd4, %f2;
	mul.f64 	%fd5, %fd4, 0d4027FFFFDE7210BF;
	cvt.rn.f32.f64 	%f5, %fd5;
	cvt.rzi.f32.f32 	%f6, %f5;
	cvt.rzi.s32.f32 	%r31, %f6;
	cvt.f64.f32 	%fd6, %f4;
	mul.f64 	%fd7, %fd6, 0d4027FFFFDE7210BF;
	cvt.rn.f32.f64 	%f7, %fd7;
	cvt.rzi.f32.f32 	%f8, %f7;
	cvt.rzi.s32.f32 	%r32, %f8;
	mul.wide.s32 	%rd17, %r32, 88;
	add.s64 	%rd3, %rd2, %rd17;
	ld.global.f64 	%fd1, [%rd3+80];
	mul.wide.s32 	%rd18, %r31, 88;
	add.s64 	%rd4, %rd2, %rd18;
	ld.global.f64 	%fd2, [%rd4+80];
	setp.geu.f64 	%p2, %fd1, %fd2;
	@%p2 bra 	$L__BB0_3;
	ld.global.v2.u32 	{%r53, %r54}, [%rd3+72];
	ld.global.v2.u32 	{%r55, %r56}, [%rd3+64];
	ld.global.v2.u32 	{%r57, %r58}, [%rd3+56];
	ld.global.v2.u32 	{%r59, %r60}, [%rd3+48];
	ld.global.v2.u32 	{%r61, %r62}, [%rd3+40];
	ld.global.v2.u32 	{%r63, %r64}, [%rd3+32];
	ld.global.v2.u32 	{%r65, %r66}, [%rd3+24];
	ld.global.v2.u32 	{%r67, %r68}, [%rd3+16];
	ld.global.v2.u32 	{%r69, %r70}, [%rd3+8];
	ld.global.v2.u32 	{%r71, %r72}, [%rd3];
	add.s64 	%rd22, %rd1, %rd13;
	st.global.v2.u32 	[%rd22], {%r71, %r72};
	st.global.v2.u32 	[%rd22+8], {%r69, %r70};
	st.global.v2.u32 	[%rd22+16], {%r67, %r68};
	st.global.v2.u32 	[%rd22+24], {%r65, %r66};
	st.global.v2.u32 	[%rd22+32], {%r63, %r64};
	st.global.v2.u32 	[%rd22+40], {%r61, %r62};
	st.global.v2.u32 	[%rd22+48], {%r59, %r60};
	st.global.v2.u32 	[%rd22+56], {%r57, %r58};
	st.global.v2.u32 	[%rd22+64], {%r55, %r56};
	st.global.v2.u32 	[%rd22+72], {%r53, %r54};
	st.global.f64 	[%rd22+80], %fd1;
	bra.uni 	$L__BB0_4;
$L__BB0_3:
	ld.global.v2.u32 	{%r33, %r34}, [%rd4+72];
	ld.global.v2.u32 	{%r35, %r36}, [%rd4+64];
	ld.global.v2.u32 	{%r37, %r38}, [%rd4+56];
	ld.global.v2.u32 	{%r39, %r40}, [%rd4+48];
	ld.global.v2.u32 	{%r41, %r42}, [%rd4+40];
	ld.global.v2.u32 	{%r43, %r44}, [%rd4+32];
	ld.global.v2.u32 	{%r45, %r46}, [%rd4+24];
	ld.global.v2.u32 	{%r47, %r48}, [%rd4+16];
	ld.global.v2.u32 	{%r49, %r50}, [%rd4+8];
	ld.global.v2.u32 	{%r51, %r52}, [%rd4];
	add.s64 	%rd20, %rd1, %rd13;
	st.global.v2.u32 	[%rd20], {%r51, %r52};
	st.global.v2.u32 	[%rd20+8], {%r49, %r50};
	st.global.v2.u32 	[%rd20+16], {%r47, %r48};
	st.global.v2.u32 	[%rd20+24], {%r45, %r46};
	st.global.v2.u32 	[%rd20+32], {%r43, %r44};
	st.global.v2.u32 	[%rd20+40], {%r41, %r42};
	st.global.v2.u32 	[%rd20+48], {%r39, %r40};
	st.global.v2.u32 	[%rd20+56], {%r37, %r38};
	st.global.v2.u32 	[%rd20+64], {%r35, %r36};
	st.global.v2.u32 	[%rd20+72], {%r33, %r34};
	st.global.f64 	[%rd20+80], %fd2;
$L__BB0_4:
	ret;

}
	// .globl	_Z20crossSelectionKernelP9Individuo
.visible .entry _Z20crossSelectionKernelP9Individuo(
	.param .u64 .ptr .align 1 _Z20crossSelectionKernelP9Individuo_param_0
)
{


	ret;

}
	// .globl	_Z11eliteKernelP9Individuo
.visible .entry _Z11eliteKernelP9Individuo(
	.param .u64 .ptr .align 1 _Z11eliteKernelP9Individuo_param_0
)
{


	ret;

}
	// .globl	_Z9init_randP17curandStateXORWOW
.visible .entry _Z9init_randP17curandStateXORWOW(
	.param .u64 .ptr .align 1 _Z9init_randP17curandStateXORWOW_param_0
)
{
	.reg .pred 	%p<24>;
	.reg .b32 	%r<406>;
	.reg .b64 	%rd<18>;

	ld.param.u64 	%rd8, [_Z9init_randP17curandStateXORWOW_param_0];
	cvta.to.global.u64 	%rd9, %rd8;
	mov.u32 	%r182, %ctaid.x;
	mov.u32 	%r183, %ntid.x;
	mov.u32 	%r184, %tid.x;
	mad.lo.s32 	%r185, %r182, %r183, %r184;
	cvt.s64.s32 	%rd17, %r185;
	mul.wide.s32 	%rd10, %r185, 48;
	add.s64 	%rd2, %rd9, %rd10;
	mov.b32 	%r186, 1593684748;
	mov.b32 	%r187, 832094735;
	st.global.v2.u32 	[%rd2], {%r187, %r186};
	mov.b32 	%r188, -123459836;
	mov.b32 	%r189, 1111207954;
	st.global.v2.u32 	[%rd2+8], {%r189, %r188};
	mov.b32 	%r190, 1476011280;
	mov.b32 	%r191, -589760388;
	st.global.v2.u32 	[%rd2+16], {%r191, %r190};
	setp.eq.s32 	%p1, %r185, 0;
	@%p1 bra 	$L__BB3_42;
	mov.b32 	%r312, 0;
	mov.u64 	%rd12, precalc_xorwow_matrix;
$L__BB3_2:
	and.b64  	%rd4, %rd17, 3;
	setp.eq.s64 	%p2, %rd4, 0;
	@%p2 bra 	$L__BB3_41;
	mul.wide.u32 	%rd11, %r312, 3200;
	add.s64 	%rd5, %rd12, %rd11;
	cvt.u32.u64 	%r2, %rd4;
	mov.b32 	%r313, 0;
$L__BB3_4:
	mov.b32 	%r326, 0;
	mov.u32 	%r327, %r326;
	mov.u32 	%r328, %r326;
	mov.u32 	%r329, %r326;
	mov.u32 	%r330, %r326;
	mov.u32 	%r319, %r326;
$L__BB3_5:
	mul.wide.u32 	%rd13, %r319, 4;
	add.s64 	%rd14, %rd2, %rd13;
	ld.global.u32 	%r10, [%rd14+4];
	shl.b32 	%r11, %r319, 5;
	mov.b32 	%r325, 0;
$L__BB3_6:
	.pragma "nounroll";
	shr.u32 	%r196, %r10, %r325;
	and.b32  	%r197, %r196, 1;
	setp.eq.b32 	%p3, %r197, 1;
	not.pred 	%p4, %p3;
	add.s32 	%r198, %r11, %r325;
	mul.lo.s32 	%r199, %r198, 5;
	mul.wide.u32 	%rd15, %r199, 4;
	add.s64 	%rd6, %rd5, %rd15;
	@%p4 bra 	$L__BB3_8;
	ld.global.u32 	%r200, [%rd6];
	xor.b32  	%r330, %r330, %r200;
	ld.global.u32 	%r201, [%rd6+4];
	xor.b32  	%r329, %r329, %r201;
	ld.global.u32 	%r202, [%rd6+8];
	xor.b32  	%r328, %r328, %r202;
	ld.global.u32 	%r203, [%rd6+12];
	xor.b32  	%r327, %r327, %r203;
	ld.global.u32 	%r204, [%rd6+16];
	xor.b32  	%r326, %r326, %r204;
$L__BB3_8:
	and.b32  	%r206, %r196, 2;
	setp.eq.s32 	%p5, %r206, 0;
	@%p5 bra 	$L__BB3_10;
	ld.global.u32 	%r207, [%rd6+20];
	xor.b32  	%r330, %r330, %r207;
	ld.global.u32 	%r208, [%rd6+24];
	xor.b32  	%r329, %r329, %r208;
	ld.global.u32 	%r209, [%rd6+28];
	xor.b32  	%r328, %r328, %r209;
	ld.global.u32 	%r210, [%rd6+32];
	xor.b32  	%r327, %r327, %r210;
	ld.global.u32 	%r211, [%rd6+36];
	xor.b32  	%r326, %r326, %r211;
$L__BB3_10:
	and.b32  	%r213, %r196, 4;
	setp.eq.s32 	%p6, %r213, 0;
	@%p6 bra 	$L__BB3_12;
	ld.global.u32 	%r214, [%rd6+40];
	xor.b32  	%r330, %r330, %r214;
	ld.global.u32 	%r215, [%rd6+44];
	xor.b32  	%r329, %r329, %r215;
	ld.global.u32 	%r216, [%rd6+48];
	xor.b32  	%r328, %r328, %r216;
	ld.global.u32 	%r217, [%rd6+52];
	xor.b32  	%r327, %r327, %r217;
	ld.global.u32 	%r218, [%rd6+56];
	xor.b32  	%r326, %r326, %r218;
$L__BB3_12:
	and.b32  	%r220, %r196, 8;
	setp.eq.s32 	%p7, %r220, 0;
	@%p7 bra 	$L__BB3_14;
	ld.global.u32 	%r221, [%rd6+60];
	xor.b32  	%r330, %r330, %r221;
	ld.global.u32 	%r222, [%rd6+64];
	xor.b32  	%r329, %r329, %r222;
	ld.global.u32 	%r223, [%rd6+68];
	xor.b32  	%r328, %r328, %r223;
	ld.global.u32 	%r224, [%rd6+72];
	xor.b32  	%r327, %r327, %r224;
	ld.global.u32 	%r225, [%rd6+76];
	xor.b32  	%r326, %r326, %r225;
$L__BB3_14:
	and.b32  	%r227, %r196, 16;
	setp.eq.s32 	%p8, %r227, 0;
	@%p8 bra 	$L__BB3_16;
	ld.global.u32 	%r228, [%rd6+80];
	xor.b32  	%r330, %r330, %r228;
	ld.global.u32 	%r229, [%rd6+84];
	xor.b32  	%r329, %r329, %r229;
	ld.global.u32 	%r230, [%rd6+88];
	xor.b32  	%r328, %r328, %r230;
	ld.global.u32 	%r231, [%rd6+92];
	xor.b32  	%r327, %r327, %r231;
	ld.global.u32 	%r232, [%rd6+96];
	xor.b32  	%r326, %r326, %r232;
$L__BB3_16:
	and.b32  	%r234, %r196, 32;
	setp.eq.s32 	%p9, %r234, 0;
	@%p9 bra 	$L__BB3_18;
	ld.global.u32 	%r235, [%rd6+100];
	xor.b32  	%r330, %r330, %r235;
	ld.global.u32 	%r236, [%rd6+104];
	xor.b32  	%r329, %r329, %r236;
	ld.global.u32 	%r237, [%rd6+108];
	xor.b32  	%r328, %r328, %r237;
	ld.global.u32 	%r238, [%rd6+112];
	xor.b32  	%r327, %r327, %r238;
	ld.global.u32 	%r239, [%rd6+116];
	xor.b32  	%r326, %r326, %r239;
$L__BB3_18:
	and.b32  	%r241, %r196, 64;
	setp.eq.s32 	%p10, %r241, 0;
	@%p10 bra 	$L__BB3_20;
	ld.global.u32 	%r242, [%rd6+120];
	xor.b32  	%r330, %r330, %r242;
	ld.global.u32 	%r243, [%rd6+124];
	xor.b32  	%r329, %r329, %r243;
	ld.global.u32 	%r244, [%rd6+128];
	xor.b32  	%r328, %r328, %r244;
	ld.global.u32 	%r245, [%rd6+132];
	xor.b32  	%r327, %r327, %r245;
	ld.global.u32 	%r246, [%rd6+136];
	xor.b32  	%r326, %r326, %r246;
$L__BB3_20:
	and.b32  	%r248, %r196, 128;
	setp.eq.s32 	%p11, %r248, 0;
	@%p11 bra 	$L__BB3_22;
	ld.global.u32 	%r249, [%rd6+140];
	xor.b32  	%r330, %r330, %r249;
	ld.global.u32 	%r250, [%rd6+144];
	xor.b32  	%r329, %r329, %r250;
	ld.global.u32 	%r251, [%rd6+148];
	xor.b32  	%r328, %r328, %r251;
	ld.global.u32 	%r252, [%rd6+152];
	xor.b32  	%r327, %r327, %r252;
	ld.global.u32 	%r253, [%rd6+156];
	xor.b32  	%r326, %r326, %r253;
$L__BB3_22:
	and.b32  	%r255, %r196, 256;
	setp.eq.s32 	%p12, %r255, 0;
	@%p12 bra 	$L__BB3_24;
	ld.global.u32 	%r256, [%rd6+160];
	xor.b32  	%r330, %r330, %r256;
	ld.global.u32 	%r257, [%rd6+164];
	xor.b32  	%r329, %r329, %r257;
	ld.global.u32 	%r258, [%rd6+168];
	xor.b32  	%r328, %r328, %r258;
	ld.global.u32 	%r259, [%rd6+172];
	xor.b32  	%r327, %r327, %r259;
	ld.global.u32 	%r260, [%rd6+176];
	xor.b32  	%r326, %r326, %r260;
$L__BB3_24:
	and.b32  	%r262, %r196, 512;
	setp.eq.s32 	%p13, %r262, 0;
	@%p13 bra 	$L__BB3_26;
	ld.global.u32 	%r263, [%rd6+180];
	xor.b32  	%r330, %r330, %r263;
	ld.global.u32 	%r264, [%rd6+184];
	xor.b32  	%r329, %r329, %r264;
	ld.global.u32 	%r265, [%rd6+188];
	xor.b32  	%r328, %r328, %r265;
	ld.global.u32 	%r266, [%rd6+192];
	xor.b32  	%r327, %r327, %r266;
	ld.global.u32 	%r267, [%rd6+196];
	xor.b32  	%r326, %r326, %r267;
$L__BB3_26:
	and.b32  	%r269, %r196, 1024;
	setp.eq.s32 	%p14, %r269, 0;
	@%p14 bra 	$L__BB3_28;
	ld.global.u32 	%r270, [%rd6+200];
	xor.b32  	%r330, %r330, %r270;
	ld.global.u32 	%r271, [%rd6+204];
	xor.b32  	%r329, %r329, %r271;
	ld.global.u32 	%r272, [%rd6+208];
	xor.b32  	%r328, %r328, %r272;
	ld.global.u32 	%r273, [%rd6+212];
	xor.b32  	%r327, %r327, %r273;
	ld.global.u32 	%r274, [%rd6+216];
	xor.b32  	%r326, %r326, %r274;
$L__BB3_28:
	and.b32  	%r276, %r196, 2048;
	setp.eq.s32 	%p15, %r276, 0;
	@%p15 bra 	$L__BB3_30;
	ld.global.u32 	%r277, [%rd6+220];
	xor.b32  	%r330, %r330, %r277;
	ld.global.u32 	%r278, [%rd6+224];
	xor.b32  	%r329, %r329, %r278;
	ld.global.u32 	%r279, [%rd6+228];
	xor.b32  	%r328, %r328, %r279;
	ld.global.u32 	%r280, [%rd6+232];
	xor.b32  	%r327, %r327, %r280;
	ld.global.u32 	%r281, [%rd6+236];
	xor.b32  	%r326, %r326, %r281;
$L__BB3_30:
	and.b32  	%r283, %r196, 4096;
	setp.eq.s32 	%p16, %r283, 0;
	@%p16 bra 	$L__BB3_32;
	ld.global.u32 	%r284, [%rd6+240];
	xor.b32  	%r330, %r330, %r284;
	ld.global.u32 	%r285, [%rd6+244];
	xor.b32  	%r329, %r329, %r285;
	ld.global.u32 	%r286, [%rd6+248];
	xor.b32  	%r328, %r328, %r286;
	ld.global.u32 	%r287, [%rd6+252];
	xor.b32  	%r327, %r327, %r287;
	ld.global.u32 	%r288, [%rd6+256];
	xor.b32  	%r326, %r326, %r288;
$L__BB3_32:
	and.b32  	%r290, %r196, 8192;
	setp.eq.s32 	%p17, %r290, 0;
	@%p17 bra 	$L__BB3_34;
	ld.global.u32 	%r291, [%rd6+260];
	xor.b32  	%r330, %r330, %r291;
	ld.global.u32 	%r292, [%rd6+264];
	xor.b32  	%r329, %r329, %r292;
	ld.global.u32 	%r293, [%rd6+268];
	xor.b32  	%r328, %r328, %r293;
	ld.global.u32 	%r294, [%rd6+272];
	xor.b32  	%r327, %r327, %r294;
	ld.global.u32 	%r295, [%rd6+276];
	xor.b32  	%r326, %r326, %r295;
$L__BB3_34:
	and.b32  	%r297, %r196, 16384;
	setp.eq.s32 	%p18, %r297, 0;
	@%p18 bra 	$L__BB3_36;
	ld.global.u32 	%r298, [%rd6+280];
	xor.b32  	%r330, %r330, %r298;
	ld.global.u32 	%r299, [%rd6+284];
	xor.b32  	%r329, %r329, %r299;
	ld.global.u32 	%r300, [%rd6+288];
	xor.b32  	%r328, %r328, %r300;
	ld.global.u32 	%r301, [%rd6+292];
	xor.b32  	%r327, %r327, %r301;
	ld.global.u32 	%r302, [%rd6+296];
	xor.b32  	%r326, %r326, %r302;
$L__BB3_36:
	and.b32  	%r304, %r196, 32768;
	setp.eq.s32 	%p19, %r304, 0;
	@%p19 bra 	$L__BB3_38;
	ld.global.u32 	%r305, [%rd6+300];
	xor.b32  	%r330, %r330, %r305;
	ld.global.u32 	%r306, [%rd6+304];
	xor.b32  	%r329, %r329, %r306;
	ld.global.u32 	%r307, [%rd6+308];
	xor.b32  	%r328, %r328, %r307;
	ld.global.u32 	%r308, [%rd6+312];
	xor.b32  	%r327, %r327, %r308;
	ld.global.u32 	%r309, [%rd6+316];
	xor.b32  	%r326, %r326, %r309;
$L__BB3_38:
	add.s32 	%r325, %r325, 16;
	setp.ne.s32 	%p20, %r325, 32;
	@%p20 bra 	$L__BB3_6;
	mad.lo.s32 	%r310, %r319, -31, %r11;
	add.s32 	%r319, %r310, 1;
	setp.ne.s32 	%p21, %r319, 5;
	@%p21 bra 	$L__BB3_5;
	st.global.u32 	[%rd2+4], %r330;
	st.global.u32 	[%rd2+8], %r329;
	st.global.u32 	[%rd2+12], %r328;
	st.global.u32 	[%rd2+16], %r327;
	st.global.u32 	[%rd2+20], %r326;
	add.s32 	%r313, %r313, 1;
	setp.lt.u32 	%p22, %r313, %r2;
	@%p22 bra 	$L__BB3_4;
$L__BB3_41:
	shr.u64 	%rd7, %rd17, 2;
	add.s32 	%r312, %r312, 1;
	setp.gt.u64 	%p23, %rd17, 3;
	mov.u64 	%rd17, %rd7;
	@%p23 bra 	$L__BB3_2;
$L__BB3_42:
	mov.b32 	%r311, 0;
	st.global.v2.u32 	[%rd2+24], {%r311, %r311};
	st.global.u32 	[%rd2+32], %r311;
	mov.b64 	%rd16, 0;
	st.global.u64 	[%rd2+40], %rd16;
	ret;

}


// ===== COMPILED SASS (sm_100) =====

	.target	sm_100

	.elftype	@"ET_EXEC"


//--------------------- .note.nv.tkinfo           --------------------------
	.section	.note.nv.tkinfo,"",@"SHT_NOTE"
	.sectionflags	@"SHF_NOTE_NV_TKINFO"
	.tkinfo
        /*0018*/ 	.word	0x00000002
        /*0030*/ 	.string	""
        /*0030*/ 	.string	"ptxas"
        /*0030*/ 	.string	"Cuda compilation tools, release 13.0, V13.0.88"
        /*0030*/ 	.string	"Build cuda_13.0.r13.0/compiler.36424714_0"
        /*0030*/ 	.string	"-arch sm_100 -m 64 "



//--------------------- .note.nv.cuinfo           --------------------------
	.section	.note.nv.cuinfo,"",@"SHT_NOTE"
	.sectionflags	@"SHF_NOTE_NV_CUINFO"
        /*0018*/ 	.short	0x0002
        /*001a*/ 	.short	0x0064
        /*001c*/ 	.short	0x0082
	.zero		2


//--------------------- .nv.info                  --------------------------
	.section	.nv.info,"",@"SHT_CUDA_INFO"
	.align	4


	//----- nvinfo : EIATTR_REGCOUNT
	.align		4
        /*0000*/ 	.byte	0x04, 0x2f
        /*0002*/ 	.short	(.L_11 - .L_10)
	.align		4
.L_10:
        /*0004*/ 	.word	index@(_Z25tournamentSelectionKernelP9IndividuoS0_P17curandStateXORWOW)
        /*0008*/ 	.word	0x00000020


	//----- nvinfo : EIATTR_FRAME_SIZE
	.align		4
.L_11:
        /*000c*/ 	.byte	0x04, 0x11
        /*000e*/ 	.short	(.L_13 - .L_12)
	.align		4
.L_12:
        /*0010*/ 	.word	index@(_Z25tournamentSelectionKernelP9IndividuoS0_P17curandStateXORWOW)
        /*0014*/ 	.word	0x00000018


	//----- nvinfo : EIATTR_REGCOUNT
	.align		4
.L_13:
        /*0018*/ 	.byte	0x04, 0x2f
        /*001a*/ 	.short	(.L_15 - .L_14)
	.align		4
.L_14:
        /*001c*/ 	.word	index@(_Z20crossSelectionKernelP9Individuo)
        /*0020*/ 	.word	0x00000004


	//----- nvinfo : EIATTR_FRAME_SIZE
	.align		4
.L_15:
        /*0024*/ 	.byte	0x04, 0x11
        /*0026*/ 	.short	(.L_17 - .L_16)
	.align		4
.L_16:
        /*0028*/ 	.word	index@(_Z20crossSelectionKernelP9Individuo)
        /*002c*/ 	.word	0x00000000


	//----- nvinfo : EIATTR_REGCOUNT
	.align		4
.L_17:
        /*0030*/ 	.byte	0x04, 0x2f
        /*0032*/ 	.short	(.L_19 - .L_18)
	.align		4
.L_18:
        /*0034*/ 	.word	index@(_Z11eliteKernelP9Individuo)
        /*0038*/ 	.word	0x00000004


	//----- nvinfo : EIATTR_FRAME_SIZE
	.align		4
.L_19:
        /*003c*/ 	.byte	0x04, 0x11
        /*003e*/ 	.short	(.L_21 - .L_20)
	.align		4
.L_20:
        /*0040*/ 	.word	index@(_Z11eliteKernelP9Individuo)
        /*0044*/ 	.word	0x00000000


	//----- nvinfo : EIATTR_REGCOUNT
	.align		4
.L_21:
        /*0048*/ 	.byte	0x04, 0x2f
        /*004a*/ 	.short	(.L_23 - .L_22)
	.align		4
.L_22:
        /*004c*/ 	.word	index@(_Z9init_randP17curandStateXORWOW)
        /*0050*/ 	.word	0x0000001f


	//----- nvinfo : EIATTR_FRAME_SIZE
	.align		4
.L_23:
        /*0054*/ 	.byte	0x04, 0x11
        /*0056*/ 	.short	(.L_25 - .L_24)
	.align		4
.L_24:
        /*0058*/ 	.word	index@(_Z9init_randP17curandStateXORWOW)
        /*005c*/ 	.word	0x00000000


	//----- nvinfo : EIATTR_MIN_STACK_SIZE
	.align		4
.L_25:
        /*0060*/ 	.byte	0x04, 0x12
        /*0062*/ 	.short	(.L_27 - .L_26)
	.align		4
.L_26:
        /*0064*/ 	.word	index@(_Z9init_randP17curandStateXORWOW)
        /*0068*/ 	.word	0x00000000


	//----- nvinfo : EIATTR_MIN_STACK_SIZE
	.align		4
.L_27:
        /*006c*/ 	.byte	0x04, 0x12
        /*006e*/ 	.short	(.L_29 - .L_28)
	.align		4
.L_28:
        /*0070*/ 	.word	index@(_Z11eliteKernelP9Individuo)
        /*0074*/ 	.word	0x00000000


	//----- nvinfo : EIATTR_MIN_STACK_SIZE
	.align		4
.L_29:
        /*0078*/ 	.byte	0x04, 0x12
        /*007a*/ 	.short	(.L_31 - .L_30)
	.align		4
.L_30:
        /*007c*/ 	.word	index@(_Z20crossSelectionKernelP9Individuo)
        /*0080*/ 	.word	0x00000000


	//----- nvinfo : EIATTR_MIN_STACK_SIZE
	.align		4
.L_31:
        /*0084*/ 	.byte	0x04, 0x12
        /*0086*/ 	.short	(.L_33 - .L_32)
	.align		4
.L_32:
        /*0088*/ 	.word	index@(_Z25tournamentSelectionKernelP9IndividuoS0_P17curandStateXORWOW)
        /*008c*/ 	.word	0x00000018
.L_33:


//--------------------- .nv.compat                --------------------------
	.section	.nv.compat,"",@"SHT_CUDA_COMPAT_INFO"
	.align	4
        /*0000*/ 	.byte	0x02, 0x09, 0x00, 0x00, 0x02, 0x02, 0x01, 0x00, 0x02, 0x05, 0x05, 0x00, 0x03, 0x07, 0x01, 0x01
        /*0010*/ 	.byte	0x02, 0x03, 0x00, 0x00, 0x02, 0x06, 0x01, 0x00, 0x04, 0x0b, 0x08, 0x00, 0x01, 0x00, 0x00, 0x00
        /*0020*/ 	.byte	0x00, 0x00, 0x00, 0x00


//--------------------- .nv.info._Z9init_randP17curandStateXORWOW --------------------------
	.section	.nv.info._Z9init_randP17curandStateXORWOW,"",@"SHT_CUDA_INFO"
	.sectionflags	@""
	.align	4


	//----- nvinfo : EIATTR_CUDA_API_VERSION
	.align		4
        /*0000*/ 	.byte	0x04, 0x37
        /*0002*/ 	.short	(.L_35 - .L_34)
.L_34:
        /*0004*/ 	.word	0x00000082


	//----- nvinfo : EIATTR_KPARAM_INFO
	.align		4
.L_35:
        /*0008*/ 	.byte	0x04, 0x17
        /*000a*/ 	.short	(.L_37 - .L_36)
.L_36:
        /*000c*/ 	.word	0x00000000
        /*0010*/ 	.short	0x0000
        /*0012*/ 	.short	0x0000
        /*0014*/ 	.byte	0x00, 0xf5, 0x21, 0x00


	//----- nvinfo : EIATTR_SPARSE_MMA_MASK
	.align		4
.L_37:
        /*0018*/ 	.byte	0x03, 0x50
        /*001a*/ 	.short	0x0000


	//----- nvinfo : EIATTR_MAXREG_COUNT
	.align		4
        /*001c*/ 	.byte	0x03, 0x1b
        /*001e*/ 	.short	0x00ff


	//----- nvinfo : EIATTR_MERCURY_ISA_VERSION
	.align		4
        /*0020*/ 	.byte	0x03, 0x5f
        /*0022*/ 	.short	0x0101


	//----- nvinfo : EIATTR_VRC_CTA_INIT_COUNT
	.align		4
        /*0024*/ 	.byte	0x02, 0x4a
	.zero		1
	.zero		1


	//----- nvinfo : EIATTR_EXIT_INSTR_OFFSETS
	.align		4
        /*0028*/ 	.byte	0x04, 0x1c
        /*002a*/ 	.short	(.L_39 - .L_38)


	//   ....[0]....
.L_38:
        /*002c*/ 	.word	0x00000e80


	//----- nvinfo : EIATTR_CRS_STACK_SIZE
	.align		4
.L_39:
        /*0030*/ 	.byte	0x04, 0x1e
        /*0032*/ 	.short	(.L_41 - .L_40)
.L_40:
        /*0034*/ 	.word	0x00000000


	//----- nvinfo : EIATTR_CBANK_PARAM_SIZE
	.align		4
.L_41:
        /*0038*/ 	.byte	0x03, 0x19
        /*003a*/ 	.short	0x0008


	//----- nvinfo : EIATTR_PARAM_CBANK
	.align		4
        /*003c*/ 	.byte	0x04, 0x0a
        /*003e*/ 	.short	(.L_43 - .L_42)
	.align		4
.L_42:
        /*0040*/ 	.word	index@(.nv.constant0._Z9init_randP17curandStateXORWOW)
        /*0044*/ 	.short	0x0380
        /*0046*/ 	.short	0x0008


	//----- nvinfo : EIATTR_SW_WAR
	.align		4
.L_43:
        /*0048*/ 	.byte	0x04, 0x36
        /*004a*/ 	.short	(.L_45 - .L_44)
.L_44:
        /*004c*/ 	.word	0x00000008
.L_45:


//--------------------- .nv.info._Z11eliteKernelP9Individuo --------------------------
	.section	.nv.info._Z11eliteKernelP9Individuo,"",@"SHT_CUDA_INFO"
	.sectionflags	@""
	.align	4


	//----- nvinfo : EIATTR_CUDA_API_VERSION
	.align		4
        /*0000*/ 	.byte	0x04, 0x37
        /*0002*/ 	.short	(.L_47 - .L_46)
.L_46:
        /*0004*/ 	.word	0x00000082


	//----- nvinfo : EIATTR_KPARAM_INFO
	.align		4
.L_47:
        /*0008*/ 	.byte	0x04, 0x17
        /*000a*/ 	.short	(.L_49 - .L_48)
.L_48:
        /*000c*/ 	.word	0x00000000
        /*0010*/ 	.short	0x0000
        /*0012*/ 	.short	0x0000
        /*0014*/ 	.byte	0x00, 0xf5, 0x21, 0x00


	//----- nvinfo : EIATTR_SPARSE_MMA_MASK
	.align		4
.L_49:
        /*0018*/ 	.byte	0x03, 0x50
        /*001a*/ 	.short	0x0000


	//----- nvinfo : EIATTR_MAXREG_COUNT
	.align		4
        /*001c*/ 	.byte	0x03, 0x1b
        /*001e*/ 	.short	0x00ff


	//----- nvinfo : EIATTR_MERCURY_ISA_VERSION
	.align		4
        /*0020*/ 	.byte	0x03, 0x5f
        /*0022*/ 	.short	0x0101


	//----- nvinfo : EIATTR_VRC_CTA_INIT_COUNT
	.align		4
        /*0024*/ 	.byte	0x02, 0x4a
	.zero		1
	.zero		1


	//----- nvinfo : EIATTR_EXIT_INSTR_OFFSETS
	.align		4
        /*0028*/ 	.byte	0x04, 0x1c
        /*002a*/ 	.short	(.L_51 - .L_50)


	//   ....[0]....
.L_50:
        /*002c*/ 	.word	0x00000010


	//----- nvinfo : EIATTR_CBANK_PARAM_SIZE
	.align		4
.L_51:
        /*0030*/ 	.byte	0x03, 0x19
        /*0032*/ 	.short	0x0008


	//----- nvinfo : EIATTR_PARAM_CBANK
	.align		4
        /*0034*/ 	.byte	0x04, 0x0a
        /*0036*/ 	.short	(.L_53 - .L_52)
	.align		4
.L_52:
        /*0038*/ 	.word	index@(.nv.constant0._Z11eliteKernelP9Individuo)
        /*003c*/ 	.short	0x0380
        /*003e*/ 	.short	0x0008


	//----- nvinfo : EIATTR_SW_WAR
	.align		4
.L_53:
        /*0040*/ 	.byte	0x04, 0x36
        /*0042*/ 	.short	(.L_55 - .L_54)
.L_54:
        /*0044*/ 	.word	0x00000008
.L_55:


//--------------------- .nv.info._Z20crossSelectionKernelP9Individuo --------------------------
	.section	.nv.info._Z20crossSelectionKernelP9Individuo,"",@"SHT_CUDA_INFO"
	.sectionflags	@""
	.align	4


	//----- nvinfo : EIATTR_CUDA_API_VERSION
	.align		4
        /*0000*/ 	.byte	0x04, 0x37
        /*0002*/ 	.short	(.L_57 - .L_56)
.L_56:
        /*0004*/ 	.word	0x00000082


	//----- nvinfo : EIATTR_KPARAM_INFO
	.align		4
.L_57:
        /*0008*/ 	.byte	0x04, 0x17
        /*000a*/ 	.short	(.L_59 - .L_58)
.L_58:
        /*000c*/ 	.word	0x00000000
        /*0010*/ 	.short	0x0000
        /*0012*/ 	.short	0x0000
        /*0014*/ 	.byte	0x00, 0xf5, 0x21, 0x00


	//----- nvinfo : EIATTR_SPARSE_MMA_MASK
	.align		4
.L_59:
        /*0018*/ 	.byte	0x03, 0x50
        /*001a*/ 	.short	0x0000


	//----- nvinfo : EIATTR_MAXREG_COUNT
	.align		4
        /*001c*/ 	.byte	0x03, 0x1b
        /*001e*/ 	.short	0x00ff


	//----- nvinfo : EIATTR_MERCURY_ISA_VERSION
	.align		4
        /*0020*/ 	.byte	0x03, 0x5f
        /*0022*/ 	.short	0x0101


	//----- nvinfo : EIATTR_VRC_CTA_INIT_COUNT
	.align		4
        /*0024*/ 	.byte	0x02, 0x4a
	.zero		1
	.zero		1


	//----- nvinfo : EIATTR_EXIT_INSTR_OFFSETS
	.align		4
        /*0028*/ 	.byte	0x04, 0x1c
        /*002a*/ 	.short	(.L_61 - .L_60)


	//   ....[0]....
.L_60:
        /*002c*/ 	.word	0x00000010


	//----- nvinfo : EIATTR_CBANK_PARAM_SIZE
	.align		4
.L_61:
        /*0030*/ 	.byte	0x03, 0x19
        /*0032*/ 	.short	0x0008


	//----- nvinfo : EIATTR_PARAM_CBANK
	.align		4
        /*0034*/ 	.byte	0x04, 0x0a
        /*0036*/ 	.short	(.L_63 - .L_62)
	.align		4
.L_62:
        /*0038*/ 	.word	index@(.nv.constant0._Z20crossSelectionKernelP9Individuo)
        /*003c*/ 	.short	0x0380
        /*003e*/ 	.short	0x0008


	//----- nvinfo : EIATTR_SW_WAR
	.align		4
.L_63:
        /*0040*/ 	.byte	0x04, 0x36
        /*0042*/ 	.short	(.L_65 - .L_64)
.L_64:
        /*0044*/ 	.word	0x00000008
.L_65:


//--------------------- .nv.info._Z25tournamentSelectionKernelP9IndividuoS0_P17curandStateXORWOW --------------------------
	.section	.nv.info._Z25tournamentSelectionKernelP9IndividuoS0_P17curandStateXORWOW,"",@"SHT_CUDA_INFO"
	.sectionflags	@""
	.align	4


	//----- nvinfo : EIATTR_CUDA_API_VERSION
	.align		4
        /*0000*/ 	.byte	0x04, 0x37
        /*0002*/ 	.short	(.L_67 - .L_66)
.L_66:
        /*0004*/ 	.word	0x00000082


	//----- nvinfo : EIATTR_KPARAM_INFO
	.align		4
.L_67:
        /*0008*/ 	.byte	0x04, 0x17
        /*000a*/ 	.short	(.L_69 - .L_68)
.L_68:
        /*000c*/ 	.word	0x00000000
        /*0010*/ 	.short	0x0002
        /*0012*/ 	.short	0x0010
        /*0014*/ 	.byte	0x00, 0xf5, 0x21, 0x00


	//----- nvinfo : EIATTR_KPARAM_INFO
	.align		4
.L_69:
        /*0018*/ 	.byte	0x04, 0x17
        /*001a*/ 	.short	(.L_71 - .L_70)
.L_70:
        /*001c*/ 	.word	0x00000000
        /*0020*/ 	.short	0x0001
        /*0022*/ 	.short	0x0008
        /*0024*/ 	.byte	0x00, 0xf5, 0x21, 0x00


	//----- nvinfo : EIATTR_KPARAM_INFO
	.align		4
.L_71:
        /*0028*/ 	.byte	0x04, 0x17
        /*002a*/ 	.short	(.L_73 - .L_72)
.L_72:
        /*002c*/ 	.word	0x00000000
        /*0030*/ 	.short	0x0000
        /*0032*/ 	.short	0x0000
        /*0034*/ 	.byte	0x00, 0xf5, 0x21, 0x00


	//----- nvinfo : EIATTR_SPARSE_MMA_MASK
	.align		4
.L_73:
        /*0038*/ 	.byte	0x03, 0x50
        /*003a*/ 	.short	0x0000


	//----- nvinfo : EIATTR_MAXREG_COUNT
	.align		4
        /*003c*/ 	.byte	0x03, 0x1b
        /*003e*/ 	.short	0x00ff


	//----- nvinfo : EIATTR_EXTERNS
	.align		4
        /*0040*/ 	.byte	0x04, 0x0f
        /*0042*/ 	.short	(.L_75 - .L_74)


	//   ....[0]....
	.align		4
.L_74:
        /*0044*/ 	.word	index@(vprintf)


	//----- nvinfo : EIATTR_MERCURY_ISA_VERSION
	.align		4
.L_75:
        /*0048*/ 	.byte	0x03, 0x5f
        /*004a*/ 	.short	0x0101


	//----- nvinfo : EIATTR_VRC_CTA_INIT_COUNT
	.align		4
        /*004c*/ 	.byte	0x02, 0x4a
	.zero		1
	.zero		1


	//----- nvinfo : EIATTR_SYSCALL_OFFSETS
	.align		4
        /*0050*/ 	.byte	0x04, 0x46
        /*0052*/ 	.short	(.L_77 - .L_76)


	//   ....[0]....
.L_76:
        /*0054*/ 	.word	0x000002e0


	//----- nvinfo : EIATTR_EXIT_INSTR_OFFSETS
	.align		4
.L_77:
        /*0058*/ 	.byte	0x04, 0x1c
        /*005a*/ 	.short	(.L_79 - .L_78)


	//   ....[0]....
.L_78:
        /*005c*/ 	.word	0x00000300


	//   ....[1]....
        /*0060*/ 	.word	0x000005e0


	//   ....[2]....
        /*0064*/ 	.word	0x00000760


	//----- nvinfo : EIATTR_CRS_STACK_SIZE
	.align		4
.L_79:
        /*0068*/ 	.byte	0x04, 0x1e
        /*006a*/ 	.short	(.L_81 - .L_80)
.L_80:
        /*006c*/ 	.word	0x00000000


	//----- nvinfo : EIATTR_CBANK_PARAM_SIZE
	.align		4
.L_81:
        /*0070*/ 	.byte	0x03, 0x19
        /*0072*/ 	.short	0x0018


	//----- nvinfo : EIATTR_PARAM_CBANK
	.align		4
        /*0074*/ 	.byte	0x04, 0x0a
        /*0076*/ 	.short	(.L_83 - .L_82)
	.align		4
.L_82:
        /*0078*/ 	.word	index@(.nv.constant0._Z25tournamentSelectionKernelP9IndividuoS0_P17curandStateXORWOW)
        /*007c*/ 	.short	0x0380
        /*007e*/ 	.short	0x0018


	//----- nvinfo : EIATTR_SW_WAR
	.align		4
.L_83:
        /*0080*/ 	.byte	0x04, 0x36
        /*0082*/ 	.short	(.L_85 - .L_84)
.L_84:
        /*0084*/ 	.word	0x00000008
.L_85:


//--------------------- .nv.callgraph             --------------------------
	.section	.nv.callgraph,"",@"SHT_CUDA_CALLGRAPH"
	.align	4
	.sectionentsize	8
	.align		4
        /*0000*/ 	.word	0x00000000
	.align		4
        /*0004*/ 	.word	0xffffffff
	.align		4
        /*0008*/ 	.word	index@(_Z25tournamentSelectionKernelP9IndividuoS0_P17curandStateXORWOW)
	.align		4
        /*000c*/ 	.word	index@(vprintf)
	.align		4
        /*0010*/ 	.word	0x00000000
	.align		4
        /*0014*/ 	.word	0xfffffffe
	.align		4
        /*0018*/ 	.word	0x00000000
	.align		4
        /*001c*/ 	.word	0xfffffffd
	.align		4
        /*0020*/ 	.word	0x00000000
	.align		4
        /*0024*/ 	.word	0xfffffffc


//--------------------- .nv.constant4             --------------------------
	.section	.nv.constant4,"a",@progbits
	.align	8
	.align		8
.nv.constant4:
        /*0000*/ 	.dword	precalc_xorwow_matrix
	.align		8
        /*0008*/ 	.dword	precalc_xorwow_offset_matrix
	.align		8
        /*0010*/ 	.dword	mrg32k3aM1
	.align		8
        /*0018*/ 	.dword	mrg32k3aM2
	.align		8
        /*0020*/ 	.dword	mrg32k3aM1SubSeq
	.align		8
        /*0028*/ 	.dword	mrg32k3aM2SubSeq
	.align		8
        /*0030*/ 	.dword	mrg32k3aM1Seq
	.align		8
        /*0038*/ 	.dword	mrg32k3aM2Seq
	.align		8
        /*0040*/ 	.dword	$str
	.align		8
        /*0048*/ 	.dword	vprintf


//--------------------- .nv.constant3             --------------------------
	.section	.nv.constant3,"a",@progbits
	.align	8
.nv.constant3:
	.type		__cr_lgamma_table,@object
	.size		__cr_lgamma_table,(.L_8 - __cr_lgamma_table)
__cr_lgamma_table:
        /*0000*/ 	.byte	0x00, 0x00, 0x00, 0x00, 0x00, 0x00, 0x00, 0x00, 0x00, 0x00, 0x00, 0x00, 0x00, 0x00, 0x00, 0x00
        /*0010*/ 	.byte	0xef, 0x39, 0xfa, 0xfe, 0x42, 0x2e, 0xe6, 0x3f, 0x02, 0x20, 0x2a, 0xfa, 0x0b, 0xab, 0xfc, 0x3f
        /*0020*/ 	.byte	0xf9, 0x2c, 0x92, 0x7c, 0xa7, 0x6c, 0x09, 0x40, 0xc9, 0x79, 0x44, 0x3c, 0x64, 0x26, 0x13, 0x40
        /*0030*/ 	.byte	0xca, 0x01, 0xcf, 0x3a, 0x27, 0x51, 0x1a, 0x40, 0x30, 0xcc, 0x2d, 0xf3, 0xe1, 0x0c, 0x21, 0x40
        /*0040*/ 	.byte	0x0d, 0xb7, 0xfc, 0x82, 0x8e, 0x35, 0x25, 0x40
.L_8:


//--------------------- .text._Z9init_randP17curandStateXORWOW --------------------------
	.section	.text._Z9init_randP17curandStateXORWOW,"ax",@progbits
	.align	128
        .global         _Z9init_randP17curandStateXORWOW
        .type           _Z9init_randP17curandStateXORWOW,@function
        .size           _Z9init_randP17curandStateXORWOW,(.L_x_14 - _Z9init_randP17curandStateXORWOW)
        .other          _Z9init_randP17curandStateXORWOW,@"STO_CUDA_ENTRY STV_DEFAULT"
_Z9init_randP17curandStateXORWOW:
.text._Z9init_randP17curandStateXORWOW:
[----:B------:R-:W-:Y:S01]  /*0000*/  LDC R1, c[0x0][0x37c] ;  /* 0x0000df00ff017b82 */ /* 0x000fe20000000800 */
[----:B------:R-:W0:Y:S07]  /*0010*/  S2R R0, SR_TID.X ;  /* 0x0000000000007919 */ /* 0x000e2e0000002100 */
[----:B------:R-:W0:Y:S01]  /*0020*/  S2UR UR6, SR_CTAID.X ;  /* 0x00000000000679c3 */ /* 0x000e220000002500 */
[----:B------:R-:W1:Y:S01]  /*0030*/  LDCU.64 UR4, c[0x0][0x358] ;  /* 0x00006b00ff0477ac */ /* 0x000e620008000a00 */
[----:B------:R-:W-:Y:S01]  /*0040*/  IMAD.MOV.U32 R2, RZ, RZ, 0x3198c20f ;  /* 0x3198c20fff027424 */ /* 0x000fe200078e00ff */
[----:B------:R-:W-:Y:S01]  /*0050*/  BSSY.RECONVERGENT B0, `(.L_x_0) ;  /* 0x00000df000007945 */ /* 0x000fe20003800200 */
[----:B------:R-:W-:-:S02]  /*0060*/  IMAD.MOV.U32 R3, RZ, RZ, 0x5efdb30c ;  /* 0x5efdb30cff037424 */ /* 0x000fc400078e00ff */
[----:B------:R-:W-:Y:S02]  /*0070*/  IMAD.MOV.U32 R4, RZ, RZ, 0x423bb012 ;  /* 0x423bb012ff047424 */ /* 0x000fe400078e00ff */
[----:B------:R-:W0:Y:S01]  /*0080*/  LDC R13, c[0x0][0x360] ;  /* 0x0000d800ff0d7b82 */ /* 0x000e220000000800 */
[----:B------:R-:W-:Y:S02]  /*0090*/  IMAD.MOV.U32 R5, RZ, RZ, -0x75bd8fc ;  /* 0xf8a42704ff057424 */ /* 0x000fe400078e00ff */
[----:B------:R-:W-:Y:S02]  /*00a0*/  IMAD.MOV.U32 R8, RZ, RZ, -0x23270784 ;  /* 0xdcd8f87cff087424 */ /* 0x000fe400078e00ff */
[----:B------:R-:W-:-:S03]  /*00b0*/  IMAD.MOV.U32 R9, RZ, RZ, 0x57fa2510 ;  /* 0x57fa2510ff097424 */ /* 0x000fc600078e00ff */
[----:B------:R-:W2:Y:S01]  /*00c0*/  LDC.64 R6, c[0x0][0x380] ;  /* 0x0000e000ff067b82 */ /* 0x000ea20000000a00 */
[----:B0-----:R-:W-:-:S05]  /*00d0*/  IMAD R13, R13, UR6, R0 ;  /* 0x000000060d0d7c24 */ /* 0x001fca000f8e0200 */
[C---:B------:R-:W-:Y:S01]  /*00e0*/  ISETP.NE.AND P0, PT, R13.reuse, RZ, PT ;  /* 0x000000ff0d00720c */ /* 0x040fe20003f05270 */
[----:B--2---:R-:W-:-:S05]  /*00f0*/  IMAD.WIDE R6, R13, 0x30, R6 ;  /* 0x000000300d067825 */ /* 0x004fca00078e0206 */
[----:B-1----:R0:W-:Y:S04]  /*0100*/  STG.E.64 desc[UR4][R6.64], R2 ;  /* 0x0000000206007986 */ /* 0x0021e8000c101b04 */
[----:B------:R0:W-:Y:S04]  /*0110*/  STG.E.64 desc[UR4][R6.64+0x8], R4 ;  /* 0x0000080406007986 */ /* 0x0001e8000c101b04 */
[----:B------:R0:W-:Y:S01]  /*0120*/  STG.E.64 desc[UR4][R6.64+0x10], R8 ;  /* 0x0000100806007986 */ /* 0x0001e2000c101b04 */
[----:B------:R-:W-:Y:S05]  /*0130*/  @!P0 BRA `(.L_x_1) ;  /* 0x0000000c00408947 */ /* 0x000fea0003800000 */
[----:B------:R-:W-:Y:S01]  /*0140*/  SHF.R.S32.HI R0, RZ, 0x1f, R13 ;  /* 0x0000001fff007819 */ /* 0x000fe2000001140d */
[----:B------:R-:W-:-:S07]  /*0150*/  IMAD.MOV.U32 R12, RZ, RZ, RZ ;  /* 0x000000ffff0c7224 */ /* 0x000fce00078e00ff */
.L_x_7:
[----:B0-----:R-:W-:Y:S01]  /*0160*/  LOP3.LUT R2, R13, 0x3, RZ, 0xc0, !PT ;  /* 0x000000030d027812 */ /* 0x001fe200078ec0ff */
[----:B------:R-:W-:Y:S03]  /*0170*/  BSSY.RECONVERGENT B1, `(.L_x_2) ;  /* 0x00000c6000017945 */ /* 0x000fe60003800200 */
[----:B------:R-:W-:-:S04]  /*0180*/  ISETP.NE.U32.AND P0, PT, R2, RZ, PT ;  /* 0x000000ff0200720c */ /* 0x000fc80003f05070 */
[----:B------:R-:W-:-:S13]  /*0190*/  ISETP.NE.AND.EX P0, PT, RZ, RZ, PT, P0 ;  /* 0x000000ffff00720c */ /* 0x000fda0003f05300 */
[----:B------:R-:W-:Y:S05]  /*01a0*/  @!P0 BRA `(.L_x_3) ;  /* 0x0000000c00088947 */ /* 0x000fea0003800000 */
[----:B------:R-:W0:Y:S01]  /*01b0*/  LDC.64 R8, c[0x4][RZ] ;  /* 0x01000000ff087b82 */ /* 0x000e220000000a00 */
[----:B------:R-:W-:Y:S02]  /*01c0*/  IMAD.MOV.U32 R14, RZ, RZ, RZ ;  /* 0x000000ffff0e7224 */ /* 0x000fe400078e00ff */
[----:B0-----:R-:W-:-:S07]  /*01d0*/  IMAD.WIDE.U32 R8, R12, 0xc80, R8 ;  /* 0x00000c800c087825 */ /* 0x001fce00078e0008 */
.L_x_6:
[----:B0-----:R-:W-:Y:S01]  /*01e0*/  IMAD.MOV.U32 R15, RZ, RZ, RZ ;  /* 0x000000ffff0f7224 */ /* 0x001fe200078e00ff */
[----:B------:R-:W-:Y:S01]  /*01f0*/  CS2R R2, SRZ ;  /* 0x0000000000027805 */ /* 0x000fe2000001ff00 */
[----:B------:R-:W-:Y:S01]  /*0200*/  IMAD.MOV.U32 R17, RZ, RZ, RZ ;  /* 0x000000ffff117224 */ /* 0x000fe200078e00ff */
[----:B------:R-:W-:-:S07]  /*0210*/  CS2R R4, SRZ ;  /* 0x0000000000047805 */ /* 0x000fce000001ff00 */
.L_x_5:
[----:B------:R-:W-:-:S05]  /*0220*/  IMAD.WIDE.U32 R10, R17, 0x4, R6 ;  /* 0x00000004110a7825 */ /* 0x000fca00078e0006 */
[----:B------:R0:W5:Y:S01]  /*0230*/  LDG.E R16, desc[UR4][R10.64+0x4] ;  /* 0x000004040a107981 */ /* 0x000162000c1e1900 */
[----:B------:R-:W-:-:S07]  /*0240*/  IMAD.MOV.U32 R19, RZ, RZ, RZ ;  /* 0x000000ffff137224 */ /* 0x000fce00078e00ff */
.L_x_4:
[----:B-----5:R-:W-:Y:S01]  /*0250*/  SHF.R.U32.HI R24, RZ, R19, R16 ;  /* 0x00000013ff187219 */ /* 0x020fe20000011610 */
[----:B0-----:R-:W-:-:S03]  /*0260*/  IMAD.SHL.U32 R10, R17, 0x20, RZ ;  /* 0x00000020110a7824 */ /* 0x001fc600078e00ff */
[----:B------:R-:W-:Y:S01]  /*0270*/  LOP3.LUT R11, R24, 0x1, RZ, 0xc0, !PT ;  /* 0x00000001180b7812 */ /* 0x000fe200078ec0ff */
[----:B------:R-:W-:-:S03]  /*0280*/  IMAD.IADD R10, R10, 0x1, R19 ;  /* 0x000000010a0a7824 */ /* 0x000fc600078e0213 */
[----:B------:R-:W-:Y:S01]  /*0290*/  ISETP.NE.U32.AND P0, PT, R11, 0x1, PT ;  /* 0x000000010b00780c */ /* 0x000fe20003f05070 */
[----:B------:R-:W-:-:S03]  /*02a0*/  IMAD R11, R10, 0x5, RZ ;  /* 0x000000050a0b7824 */ /* 0x000fc600078e02ff */
[----:B------:R-:W-:Y:S01]  /*02b0*/  R2P PR, R24, 0x7e ;  /* 0x0000007e18007804 */ /* 0x000fe20000000000 */
[----:B------:R-:W-:-:S08]  /*02c0*/  IMAD.WIDE.U32 R10, R11, 0x4, R8 ;  /* 0x000000040b0a7825 */ /* 0x000fd000078e0008 */
[----:B------:R-:W2:Y:S04]  /*02d0*/  @!P0 LDG.E R18, desc[UR4][R10.64] ;  /* 0x000000040a128981 */ /* 0x000ea8000c1e1900 */
[----:B------:R-:W3:Y:S04]  /*02e0*/  @!P0 LDG.E R20, desc[UR4][R10.64+0x10] ;  /* 0x000010040a148981 */ /* 0x000ee8000c1e1900 */
[----:B------:R-:W4:Y:S04]  /*02f0*/  @P1 LDG.E R22, desc[UR4][R10.64+0x14] ;  /* 0x000014040a161981 */ /* 0x000f28000c1e1900 */
[----:B------:R-:W4:Y:S04]  /*0300*/  @P2 LDG.E R26, desc[UR4][R10.64+0x28] ;  /* 0x000028040a1a2981 */ /* 0x000f28000c1e1900 */
[----:B------:R-:W4:Y:S04]  /*0310*/  @!P0 LDG.E R21, desc[UR4][R10.64+0x4] ;  /* 0x000004040a158981 */ /* 0x000f28000c1e1900 */
[----:B------:R-:W4:Y:S04]  /*0320*/  @!P0 LDG.E R23, desc[UR4][R10.64+0xc] ;  /* 0x00000c040a178981 */ /* 0x000f28000c1e1900 */
[----:B------:R-:W4:Y:S04]  /*0330*/  @P1 LDG.E R25, desc[UR4][R10.64+0x18] ;  /* 0x000018040a191981 */ /* 0x000f28000c1e1900 */
[----:B------:R-:W4:Y:S04]  /*0340*/  @P3 LDG.E R28, desc[UR4][R10.64+0x3c] ;  /* 0x00003c040a1c3981 */ /* 0x000f28000c1e1900 */
[----:B------:R-:W4:Y:S01]  /*0350*/  @P6 LDG.E R27, desc[UR4][R10.64+0x7c] ;  /* 0x00007c040a1b6981 */ /* 0x000f22000c1e1900 */
[----:B--2---:R-:W-:-:S03]  /*0360*/  @!P0 LOP3.LUT R15, R15, R18, RZ, 0x3c, !PT ;  /* 0x000000120f0f8212 */ /* 0x004fc600078e3cff */
[----:B------:R-:W2:Y:S01]  /*0370*/  @!P0 LDG.E R18, desc[UR4][R10.64+0x8] ;  /* 0x000008040a128981 */ /* 0x000ea2000c1e1900 */
[----:B---3--:R-:W-:-:S03]  /*0380*/  @!P0 LOP3.LUT R3, R3, R20, RZ, 0x3c, !PT ;  /* 0x0000001403038212 */ /* 0x008fc600078e3cff */
[----:B------:R-:W3:Y:S01]  /*0390*/  @P1 LDG.E R20, desc[UR4][R10.64+0x24] ;  /* 0x000024040a141981 */ /* 0x000ee2000c1e1900 */
[----:B----4-:R-:W-:-:S03]  /*03a0*/  @P1 LOP3.LUT R15, R15, R22, RZ, 0x3c, !PT ;  /* 0x000000160f0f1212 */ /* 0x010fc600078e3cff */
[----:B------:R-:W4:Y:S01]  /*03b0*/  @P2 LDG.E R22, desc[UR4][R10.64+0x38] ;  /* 0x000038040a162981 */ /* 0x000f22000c1e1900 */
[----:B------:R-:W-:-:S03]  /*03c0*/  @P2 LOP3.LUT R15, R15, R26, RZ, 0x3c, !PT ;  /* 0x0000001a0f0f2212 */ /* 0x000fc600078e3cff */
[----:B------:R-:W4:Y:S01]  /*03d0*/  @P4 LDG.E R26, desc[UR4][R10.64+0x50] ;  /* 0x000050040a1a4981 */ /* 0x000f22000c1e1900 */
[----:B------:R-:W-:-:S03]  /*03e0*/  @!P0 LOP3.LUT R4, R4, R21, RZ, 0x3c, !PT ;  /* 0x0000001504048212 */ /* 0x000fc600078e3cff */
[----:B------:R-:W4:Y:S01]  /*03f0*/  @P1 LDG.E R21, desc[UR4][R10.64+0x20] ;  /* 0x000020040a151981 */ /* 0x000f22000c1e1900 */
[----:B------:R-:W-:-:S03]  /*0400*/  @!P0 LOP3.LUT R2, R2, R23, RZ, 0x3c, !PT ;  /* 0x0000001702028212 */ /* 0x000fc600078e3cff */
[----:B------:R-:W4:Y:S01]  /*0410*/  @P2 LDG.E R23, desc[UR4][R10.64+0x2c] ;  /* 0x00002c040a172981 */ /* 0x000f22000c1e1900 */
[----:B------:R-:W-:-:S03]  /*0420*/  @P1 LOP3.LUT R4, R4, R25, RZ, 0x3c, !PT ;  /* 0x0000001904041212 */ /* 0x000fc600078e3cff */
[----:B------:R-:W4:Y:S01]  /*0430*/  @P2 LDG.E R25, desc[UR4][R10.64+0x34] ;  /* 0x000034040a192981 */ /* 0x000f22000c1e1900 */
[----:B--2---:R-:W-:-:S03]  /*0440*/  @!P0 LOP3.LUT R5, R5, R18, RZ, 0x3c, !PT ;  /* 0x0000001205058212 */ /* 0x004fc600078e3cff */
[----:B------:R-:W2:Y:S01]  /*0450*/  @P1 LDG.E R18, desc[UR4][R10.64+0x1c] ;  /* 0x00001c040a121981 */ /* 0x000ea2000c1e1900 */
[----:B---3--:R-:W-:-:S03]  /*0460*/  @P1 LOP3.LUT R3, R3, R20, RZ, 0x3c, !PT ;  /* 0x0000001403031212 */ /* 0x008fc600078e3cff */
[----:B------:R-:W3:Y:S01]  /*0470*/  @P2 LDG.E R20, desc[UR4][R10.64+0x30] ;  /* 0x000030040a142981 */ /* 0x000ee2000c1e1900 */
[----:B----4-:R-:W-:-:S03]  /*0480*/  @P2 LOP3.LUT R3, R3, R22, RZ, 0x3c, !PT ;  /* 0x0000001603032212 */ /* 0x010fc600078e3cff */
[----:B------:R-:W4:Y:S01]  /*0490*/  @P3 LDG.E R22, desc[UR4][R10.64+0x4c] ;  /* 0x00004c040a163981 */ /* 0x000f22000c1e1900 */
[----:B------:R-:W-:-:S04]  /*04a0*/  @P3 LOP3.LUT R15, R15, R28, RZ, 0x3c, !PT ;  /* 0x0000001c0f0f3212 */ /* 0x000fc800078e3cff */
[----:B------:R-:W-:Y:S02]  /*04b0*/  @P4 LOP3.LUT R15, R15, R26, RZ, 0x3c, !PT ;  /* 0x0000001a0f0f4212 */ /* 0x000fe400078e3cff */
[----:B------:R-:W-:Y:S01]  /*04c0*/  @P1 LOP3.LUT R2, R2, R21, RZ, 0x3c, !PT ;  /* 0x0000001502021212 */ /* 0x000fe200078e3cff */
[----:B------:R-:W4:Y:S04]  /*04d0*/  @P5 LDG.E R26, desc[UR4][R10.64+0x64] ;  /* 0x000064040a1a5981 */ /* 0x000f28000c1e1900 */
[----:B------:R-:W4:Y:S01]  /*04e0*/  @P3 LDG.E R21, desc[UR4][R10.64+0x40] ;  /* 0x000040040a153981 */ /* 0x000f22000c1e1900 */
[----:B------:R-:W-:Y:S02]  /*04f0*/  @P2 LOP3.LUT R4, R4, R23, RZ, 0x3c, !PT ;  /* 0x0000001704042212 */ /* 0x000fe400078e3cff */
[----:B------:R-:W-:Y:S01]  /*0500*/  @P2 LOP3.LUT R2, R2, R25, RZ, 0x3c, !PT ;  /* 0x0000001902022212 */ /* 0x000fe200078e3cff */
[----:B------:R-:W4:Y:S04]  /*0510*/  @P3 LDG.E R23, desc[UR4][R10.64+0x48] ;  /* 0x000048040a173981 */ /* 0x000f28000c1e1900 */
[----:B------:R-:W4:Y:S01]  /*0520*/  @P4 LDG.E R25, desc[UR4][R10.64+0x54] ;  /* 0x000054040a194981 */ /* 0x000f22000c1e1900 */
[----:B--2---:R-:W-:-:S03]  /*0530*/  @P1 LOP3.LUT R5, R5, R18, RZ, 0x3c, !PT ;  /* 0x0000001205051212 */ /* 0x004fc600078e3cff */
[----:B------:R-:W2:Y:S01]  /*0540*/  @P3 LDG.E R18, desc[UR4][R10.64+0x44] ;  /* 0x000044040a123981 */ /* 0x000ea2000c1e1900 */
[----:B---3--:R-:W-:-:S03]  /*0550*/  @P2 LOP3.LUT R5, R5, R20, RZ, 0x3c, !PT ;  /* 0x0000001405052212 */ /* 0x008fc600078e3cff */
[----:B------:R-:W3:Y:S01]  /*0560*/  @P4 LDG.E R20, desc[UR4][R10.64+0x58] ;  /* 0x000058040a144981 */ /* 0x000ee2000c1e1900 */
[----:B----4-:R-:W-:-:S03]  /*0570*/  @P3 LOP3.LUT R3, R3, R22, RZ, 0x3c, !PT ;  /* 0x0000001603033212 */ /* 0x010fc600078e3cff */
[----:B------:R-:W4:Y:S01]  /*0580*/  @P4 LDG.E R22, desc[UR4][R10.64+0x60] ;  /* 0x000060040a164981 */ /* 0x000f22000c1e1900 */
[----:B------:R-:W-:Y:S02]  /*0590*/  LOP3.LUT P0, RZ, R24, 0x80, RZ, 0xc0, !PT ;  /* 0x0000008018ff7812 */ /* 0x000fe4000780c0ff */
[----:B------:R-:W-:Y:S02]  /*05a0*/  @P5 LOP3.LUT R15, R15, R26, RZ, 0x3c, !PT ;  /* 0x0000001a0f0f5212 */ /* 0x000fe400078e3cff */
[----:B------:R-:W4:Y:S01]  /*05b0*/  @P6 LDG.E R26, desc[UR4][R10.64+0x78] ;  /* 0x000078040a1a6981 */ /* 0x000f22000c1e1900 */
[----:B------:R-:W-:-:S03]  /*05c0*/  @P3 LOP3.LUT R4, R4, R21, RZ, 0x3c, !PT ;  /* 0x0000001504043212 */ /* 0x000fc600078e3cff */
[----:B------:R-:W4:Y:S01]  /*05d0*/  @P4 LDG.E R21, desc[UR4][R10.64+0x5c] ;  /* 0x00005c040a154981 */ /* 0x000f22000c1e1900 */
[----:B------:R-:W-:-:S03]  /*05e0*/  @P3 LOP3.LUT R2, R2, R23, RZ, 0x3c, !PT ;  /* 0x0000001702023212 */ /* 0x000fc600078e3cff */
[----:B------:R-:W4:Y:S01]  /*05f0*/  @P5 LDG.E R23, desc[UR4][R10.64+0x68] ;  /* 0x000068040a175981 */ /* 0x000f22000c1e1900 */
[----:B------:R-:W-:-:S03]  /*0600*/  @P4 LOP3.LUT R4, R4, R25, RZ, 0x3c, !PT ;  /* 0x0000001904044212 */ /* 0x000fc600078e3cff */
[----:B------:R-:W4:Y:S01]  /*0610*/  @P5 LDG.E R25, desc[UR4][R10.64+0x70] ;  /* 0x000070040a195981 */ /* 0x000f22000c1e1900 */
[----:B--2---:R-:W-:-:S03]  /*0620*/  @P3 LOP3.LUT R5, R5, R18, RZ, 0x3c, !PT ;  /* 0x0000001205053212 */ /* 0x004fc600078e3cff */
[----:B------:R-:W2:Y:S01]  /*0630*/  @P5 LDG.E R18, desc[UR4][R10.64+0x6c] ;  /* 0x00006c040a125981 */ /* 0x000ea2000c1e1900 */
[----:B---3--:R-:W-:-:S03]  /*0640*/  @P4 LOP3.LUT R5, R5, R20, RZ, 0x3c, !PT ;  /* 0x0000001405054212 */ /* 0x008fc600078e3cff */
[----:B------:R-:W3:Y:S01]  /*0650*/  @P5 LDG.E R20, desc[UR4][R10.64+0x74] ;  /* 0x000074040a145981 */ /* 0x000ee2000c1e1900 */
[----:B----4-:R-:W-:-:S03]  /*0660*/  @P4 LOP3.LUT R3, R3, R22, RZ, 0x3c, !PT ;  /* 0x0000001603034212 */ /* 0x010fc600078e3cff */
[----:B------:R-:W4:Y:S01]  /*0670*/  @P0 LDG.E R22, desc[UR4][R10.64+0x8c] ;  /* 0x00008c040a160981 */ /* 0x000f22000c1e1900 */
[----:B------:R-:W-:-:S03]  /*0680*/  @P6 LOP3.LUT R15, R15, R26, RZ, 0x3c, !PT ;  /* 0x0000001a0f0f6212 */ /* 0x000fc600078e3cff */
        /* <DEDUP_REMOVED lines=13> */
[----:B------:R-:W-:Y:S02]  /*0760*/  @P6 LOP3.LUT R4, R4, R27, RZ, 0x3c, !PT ;  /* 0x0000001b04046212 */ /* 0x000fe400078e3cff */
[----:B------:R-:W-:Y:S02]  /*0770*/  @P6 LOP3.LUT R2, R2, R21, RZ, 0x3c, !PT ;  /* 0x0000001502026212 */ /* 0x000fe400078e3cff */
[----:B------:R-:W-:Y:S02]  /*0780*/  @P0 LOP3.LUT R4, R4, R23, RZ, 0x3c, !PT ;  /* 0x0000001704040212 */ /* 0x000fe400078e3cff */
[----:B------:R-:W-:Y:S02]  /*0790*/  @P0 LOP3.LUT R2, R2, R25, RZ, 0x3c, !PT ;  /* 0x0000001902020212 */ /* 0x000fe400078e3cff */
[----:B--2---:R-:W-:Y:S02]  /*07a0*/  @P6 LOP3.LUT R5, R5, R18, RZ, 0x3c, !PT ;  /* 0x0000001205056212 */ /* 0x004fe400078e3cff */
[----:B---3--:R-:W-:-:S02]  /*07b0*/  @P6 LOP3.LUT R3, R3, R20, RZ, 0x3c, !PT ;  /* 0x0000001403036212 */ /* 0x008fc400078e3cff */
[----:B----4-:R-:W-:Y:S02]  /*07c0*/  @P0 LOP3.LUT R5, R5, R22, RZ, 0x3c, !PT ;  /* 0x0000001605050212 */ /* 0x010fe400078e3cff */
[----:B------:R-:W-:Y:S02]  /*07d0*/  @P0 LOP3.LUT R3, R3, R26, RZ, 0x3c, !PT ;  /* 0x0000001a03030212 */ /* 0x000fe400078e3cff */
[----:B------:R-:W-:-:S13]  /*07e0*/  R2P PR, R24.B1, 0x7f ;  /* 0x0000007f18007804 */ /* 0x000fda0000001000 */
[----:B------:R-:W2:Y:S04]  /*07f0*/  @P0 LDG.E R18, desc[UR4][R10.64+0xa0] ;  /* 0x0000a0040a120981 */ /* 0x000ea8000c1e1900 */
[----:B------:R-:W3:Y:S04]  /*0800*/  @P1 LDG.E R22, desc[UR4][R10.64+0xb4] ;  /* 0x0000b4040a161981 */ /* 0x000ee8000c1e1900 */
[----:B------:R-:W4:Y:S04]  /*0810*/  @P2 LDG.E R26, desc[UR4][R10.64+0xc8] ;  /* 0x0000c8040a1a2981 */ /* 0x000f28000c1e1900 */
[----:B------:R-:W4:Y:S04]  /*0820*/  @P3 LDG.E R28, desc[UR4][R10.64+0xdc] ;  /* 0x0000dc040a1c3981 */ /* 0x000f28000c1e1900 */
[----:B------:R-:W4:Y:S04]  /*0830*/  @P0 LDG.E R23, desc[UR4][R10.64+0xa4] ;  /* 0x0000a4040a170981 */ /* 0x000f28000c1e1900 */
[----:B------:R-:W4:Y:S04]  /*0840*/  @P0 LDG.E R20, desc[UR4][R10.64+0xa8] ;  /* 0x0000a8040a140981 */ /* 0x000f28000c1e1900 */
[----:B------:R-:W4:Y:S04]  /*0850*/  @P4 LDG.E R25, desc[UR4][R10.64+0xf0] ;  /* 0x0000f0040a194981 */ /* 0x000f28000c1e1900 */
        /* <DEDUP_REMOVED lines=21> */
[----:B------:R-:W-:Y:S02]  /*09b0*/  LOP3.LUT P0, RZ, R24, 0x8000, RZ, 0xc0, !PT ;  /* 0x0000800018ff7812 */ /* 0x000fe4000780c0ff */
[----:B----4-:R-:W-:Y:S01]  /*09c0*/  @P5 LOP3.LUT R15, R15, R26, RZ, 0x3c, !PT ;  /* 0x0000001a0f0f5212 */ /* 0x010fe200078e3cff */
[----:B------:R-:W4:Y:S04]  /*09d0*/  @P3 LDG.E R24, desc[UR4][R10.64+0xe4] ;  /* 0x0000e4040a183981 */ /* 0x000f28000c1e1900 */
[----:B------:R-:W2:Y:S01]  /*09e0*/  @P6 LDG.E R26, desc[UR4][R10.64+0x118] ;  /* 0x000118040a1a6981 */ /* 0x000ea2000c1e1900 */
        /* <DEDUP_REMOVED lines=8> */
[----:B---3--:R-:W-:-:S03]  /*0a70*/  @P2 LOP3.LUT R3, R3, R22, RZ, 0x3c, !PT ;  /* 0x0000001603032212 */ /* 0x008fc600078e3cff */
[----:B------:R-:W3:Y:S01]  /*0a80*/  @P4 LDG.E R22, desc[UR4][R10.64+0x100] ;  /* 0x000100040a164981 */ /* 0x000ee2000c1e1900 */
[----:B--2---:R-:W-:-:S03]  /*0a90*/  @P6 LOP3.LUT R15, R15, R26, RZ, 0x3c, !PT ;  /* 0x0000001a0f0f6212 */ /* 0x004fc600078e3cff */
[----:B------:R-:W2:Y:S01]  /*0aa0*/  @P0 LDG.E R26, desc[UR4][R10.64+0x12c] ;  /* 0x00012c040a1a0981 */ /* 0x000ea2000c1e1900 */
[----:B----4-:R-:W-:-:S03]  /*0ab0*/  @P2 LOP3.LUT R2, R2, R23, RZ, 0x3c, !PT ;  /* 0x0000001702022212 */ /* 0x010fc600078e3cff */
[----:B------:R-:W4:Y:S01]  /*0ac0*/  @P4 LDG.E R23, desc[UR4][R10.64+0xfc] ;  /* 0x0000fc040a174981 */ /* 0x000f22000c1e1900 */
[----:B------:R-:W-:-:S03]  /*0ad0*/  @P2 LOP3.LUT R5, R5, R20, RZ, 0x3c, !PT ;  /* 0x0000001405052212 */ /* 0x000fc600078e3cff */
[----:B------:R-:W4:Y:S01]  /*0ae0*/  @P4 LDG.E R20, desc[UR4][R10.64+0xf8] ;  /* 0x0000f8040a144981 */ /* 0x000f22000c1e1900 */
[----:B------:R-:W-:Y:S02]  /*0af0*/  @P3 LOP3.LUT R2, R2, R27, RZ, 0x3c, !PT ;  /* 0x0000001b02023212 */ /* 0x000fe400078e3cff */
[----:B------:R-:W-:Y:S01]  /*0b00*/  @P3 LOP3.LUT R4, R4, R25, RZ, 0x3c, !PT ;  /* 0x0000001904043212 */ /* 0x000fe200078e3cff */
[----:B------:R-:W4:Y:S01]  /*0b10*/  @P5 LDG.E R27, desc[UR4][R10.64+0x110] ;  /* 0x000110040a1b5981 */ /* 0x000f22000c1e1900 */
[----:B------:R-:W-:-:S03]  /*0b20*/  @P3 LOP3.LUT R5, R5, R24, RZ, 0x3c, !PT ;  /* 0x0000001805053212 */ /* 0x000fc600078e3cff */
[----:B------:R-:W4:Y:S04]  /*0b30*/  @P5 LDG.E R25, desc[UR4][R10.64+0x108] ;  /* 0x000108040a195981 */ /* 0x000f28000c1e1900 */
        /* <DEDUP_REMOVED lines=19> */
[----:B------:R-:W-:-:S05]  /*0c70*/  VIADD R19, R19, 0x10 ;  /* 0x0000001013137836 */ /* 0x000fca0000000000 */
[----:B------:R-:W-:Y:S02]  /*0c80*/  ISETP.NE.AND P1, PT, R19, 0x20, PT ;  /* 0x000000201300780c */ /* 0x000fe40003f25270 */
[----:B------:R-:W-:Y:S02]  /*0c90*/  @P5 LOP3.LUT R3, R3, R18, RZ, 0x3c, !PT ;  /* 0x0000001203035212 */ /* 0x000fe400078e3cff */
[----:B------:R-:W-:Y:S02]  /*0ca0*/  @P6 LOP3.LUT R4, R4, R21, RZ, 0x3c, !PT ;  /* 0x0000001504046212 */ /* 0x000fe400078e3cff */
[----:B---3--:R-:W-:-:S04]  /*0cb0*/  @P6 LOP3.LUT R3, R3, R22, RZ, 0x3c, !PT ;  /* 0x0000001603036212 */ /* 0x008fc800078e3cff */
[----:B--2---:R-:W-:Y:S02]  /*0cc0*/  @P0 LOP3.LUT R3, R3, R26, RZ, 0x3c, !PT ;  /* 0x0000001a03030212 */ /* 0x004fe400078e3cff */
[----:B----4-:R-:W-:Y:S02]  /*0cd0*/  @P6 LOP3.LUT R2, R2, R23, RZ, 0x3c, !PT ;  /* 0x0000001702026212 */ /* 0x010fe400078e3cff */
[----:B------:R-:W-:Y:S02]  /*0ce0*/  @P6 LOP3.LUT R5, R5, R20, RZ, 0x3c, !PT ;  /* 0x0000001405056212 */ /* 0x000fe400078e3cff */
[----:B------:R-:W-:Y:S02]  /*0cf0*/  @P0 LOP3.LUT R2, R2, R27, RZ, 0x3c, !PT ;  /* 0x0000001b02020212 */ /* 0x000fe400078e3cff */
[----:B------:R-:W-:Y:S02]  /*0d00*/  @P0 LOP3.LUT R4, R4, R25, RZ, 0x3c, !PT ;  /* 0x0000001904040212 */ /* 0x000fe400078e3cff */
[----:B------:R-:W-:Y:S01]  /*0d10*/  @P0 LOP3.LUT R5, R5, R24, RZ, 0x3c, !PT ;  /* 0x0000001805050212 */ /* 0x000fe200078e3cff */
[----:B------:R-:W-:Y:S06]  /*0d20*/  @P1 BRA `(.L_x_4) ;  /* 0xfffffff400481947 */ /* 0x000fec000383ffff */
[----:B------:R-:W-:-:S05]  /*0d30*/  VIADD R17, R17, 0x1 ;  /* 0x0000000111117836 */ /* 0x000fca0000000000 */
[----:B------:R-:W-:-:S13]  /*0d40*/  ISETP.NE.AND P0, PT, R17, 0x5, PT ;  /* 0x000000051100780c */ /* 0x000fda0003f05270 */
[----:B------:R-:W-:Y:S05]  /*0d50*/  @P0 BRA `(.L_x_5) ;  /* 0xfffffff400300947 */ /* 0x000fea000383ffff */
[----:B------:R0:W-:Y:S01]  /*0d60*/  STG.E.64 desc[UR4][R6.64+0x8], R4 ;  /* 0x0000080406007986 */ /* 0x0001e2000c101b04 */
[----:B------:R-:W-:Y:S01]  /*0d70*/  VIADD R14, R14, 0x1 ;  /* 0x000000010e0e7836 */ /* 0x000fe20000000000 */
[----:B------:R-:W-:Y:S02]  /*0d80*/  LOP3.LUT R11, R13, 0x3, RZ, 0xc0, !PT ;  /* 0x000000030d0b7812 */ /* 0x000fe400078ec0ff */
[----:B------:R0:W-:Y:S02]  /*0d90*/  STG.E.64 desc[UR4][R6.64+0x10], R2 ;  /* 0x0000100206007986 */ /* 0x0001e4000c101b04 */
[----:B------:R-:W-:Y:S02]  /*0da0*/  ISETP.GE.U32.AND P0, PT, R14, R11, PT ;  /* 0x0000000b0e00720c */ /* 0x000fe40003f06070 */
[----:B------:R0:W-:Y:S11]  /*0db0*/  STG.E desc[UR4][R6.64+0x4], R15 ;  /* 0x0000040f06007986 */ /* 0x0001f6000c101904 */
[----:B------:R-:W-:Y:S05]  /*0dc0*/  @!P0 BRA `(.L_x_6) ;  /* 0xfffffff400048947 */ /* 0x000fea000383ffff */
.L_x_3:
[----:B------:R-:W-:Y:S05]  /*0dd0*/  BSYNC.RECONVERGENT B1 ;  /* 0x0000000000017941 */ /* 0x000fea0003800200 */
.L_x_2:
[C---:B------:R-:W-:Y:S01]  /*0de0*/  ISETP.GT.U32.AND P0, PT, R13.reuse, 0x3, PT ;  /* 0x000000030d00780c */ /* 0x040fe20003f04070 */
[----:B------:R-:W-:Y:S01]  /*0df0*/  VIADD R12, R12, 0x1 ;  /* 0x000000010c0c7836 */ /* 0x000fe20000000000 */
[--C-:B------:R-:W-:Y:S02]  /*0e00*/  SHF.R.U64 R13, R13, 0x2, R0.reuse ;  /* 0x000000020d0d7819 */ /* 0x100fe40000001200 */
[----:B------:R-:W-:Y:S02]  /*0e10*/  ISETP.GT.U32.AND.EX P0, PT, R0, RZ, PT, P0 ;  /* 0x000000ff0000720c */ /* 0x000fe40003f04100 */
[----:B------:R-:W-:-:S11]  /*0e20*/  SHF.R.U32.HI R0, RZ, 0x2, R0 ;  /* 0x00000002ff007819 */ /* 0x000fd60000011600 */
[----:B------:R-:W-:Y:S05]  /*0e30*/  @P0 BRA `(.L_x_7) ;  /* 0xfffffff000c80947 */ /* 0x000fea000383ffff */
.L_x_1:
[----:B------:R-:W-:Y:S05]  /*0e40*/  BSYNC.RECONVERGENT B0 ;  /* 0x0000000000007941 */ /* 0x000fea0003800200 */
.L_x_0:
[----:B------:R-:W-:Y:S04]  /*0e50*/  STG.E.64 desc[UR4][R6.64+0x18], RZ ;  /* 0x000018ff06007986 */ /* 0x000fe8000c101b04 */
[----:B------:R-:W-:Y:S04]  /*0e60*/  STG.E desc[UR4][R6.64+0x20], RZ ;  /* 0x000020ff06007986 */ /* 0x000fe8000c101904 */
[----:B------:R-:W-:Y:S01]  /*0e70*/  STG.E.64 desc[UR4][R6.64+0x28], RZ ;  /* 0x000028ff06007986 */ /* 0x000fe2000c101b04 */
[----:B------:R-:W-:Y:S05]  /*0e80*/  EXIT ;  /* 0x000000000000794d */ /* 0x000fea0003800000 */
.L_x_8:
[----:B------:R-:W-:-:S00]  /*0e90*/  BRA `(.L_x_8) ;  /* 0xfffffffc00fc7947 */ /* 0x000fc0000383ffff */
[----:B------:R-:W-:-:S00]  /*0ea0*/  NOP ;  /* 0x0000000000007918 */ /* 0x000fc00000000000 */
        /* <DEDUP_REMOVED lines=13> */
.L_x_14:


//--------------------- .text._Z11eliteKernelP9Individuo --------------------------
	.section	.text._Z11eliteKernelP9Individuo,"ax",@progbits
	.align	128
        .global         _Z11eliteKernelP9Individuo
        .type           _Z11eliteKernelP9Individuo,@function
        .size           _Z11eliteKernelP9Individuo,(.L_x_15 - _Z11eliteKernelP9Individuo)
        .other          _Z11eliteKernelP9Individuo,@"STO_CUDA_ENTRY STV_DEFAULT"
_Z11eliteKernelP9Individuo:
.text._Z11eliteKernelP9Individuo:
[----:B------:R-:W-:Y:S01]  /*0000*/  LDC R1, c[0x0][0x37c] ;  /* 0x0000df00ff017b82 */ /* 0x000fe20000000800 */
[----:B------:R-:W-:Y:S05]  /*0010*/  EXIT ;  /* 0x000000000000794d */ /* 0x000fea0003800000 */
.L_x_9:
        /* <DEDUP_REMOVED lines=14> */
.L_x_15:


//--------------------- .text._Z20crossSelectionKernelP9Individuo --------------------------
	.section	.text._Z20crossSelectionKernelP9Individuo,"ax",@progbits
	.align	128
        .global         _Z20crossSelectionKernelP9Individuo
        .type           _Z20crossSelectionKernelP9Individuo,@function
        .size           _Z20crossSelectionKernelP9Individuo,(.L_x_16 - _Z20crossSelectionKernelP9Individuo)
        .other          _Z20crossSelectionKernelP9Individuo,@"STO_CUDA_ENTRY STV_DEFAULT"
_Z20crossSelectionKernelP9Individuo:
.text._Z20crossSelectionKernelP9Individuo:
[----:B------:R-:W-:Y:S01]  /*0000*/  LDC R1, c[0x0][0x37c] ;  /* 0x0000df00ff017b82 */ /* 0x000fe20000000800 */
[----:B------:R-:W-:Y:S05]  /*0010*/  EXIT ;  /* 0x000000000000794d */ /* 0x000fea0003800000 */
.L_x_10:
        /* <DEDUP_REMOVED lines=14> */
.L_x_16:


//--------------------- .text._Z25tournamentSelectionKernelP9IndividuoS0_P17curandStateXORWOW --------------------------
	.section	.text._Z25tournamentSelectionKernelP9IndividuoS0_P17curandStateXORWOW,"ax",@progbits
	.align	128
        .global         _Z25tournamentSelectionKernelP9IndividuoS0_P17curandStateXORWOW
        .type           _Z25tournamentSelectionKernelP9IndividuoS0_P17curandStateXORWOW,@function
        .size           _Z25tournamentSelectionKernelP9IndividuoS0_P17curandStateXORWOW,(.L_x_17 - _Z25tournamentSelectionKernelP9IndividuoS0_P17curandStateXORWOW)
        .other          _Z25tournamentSelectionKernelP9IndividuoS0_P17curandStateXORWOW,@"STO_CUDA_ENTRY STV_DEFAULT"
_Z25tournamentSelectionKernelP9IndividuoS0_P17curandStateXORWOW:
.text._Z25tournamentSelectionKernelP9IndividuoS0_P17curandStateXORWOW:
[----:B------:R-:W0:Y:S01]  /*0000*/  LDC R1, c[0x0][0x37c] ;  /* 0x0000df00ff017b82 */ /* 0x000e220000000800 */
[----:B------:R-:W1:Y:S07]  /*0010*/  S2R R8, SR_CTAID.X ;  /* 0x0000000000087919 */ /* 0x000e6e0000002500 */
[----:B------:R-:W2:Y:S01]  /*0020*/  LDC.64 R4, c[0x0][0x390] ;  /* 0x0000e400ff047b82 */ /* 0x000ea20000000a00 */
[----:B------:R-:W3:Y:S01]  /*0030*/  LDCU UR5, c[0x0][0x2fc] ;  /* 0x00005f80ff0577ac */ /* 0x000ee20008000800 */
[----:B0-----:R-:W-:Y:S01]  /*0040*/  VIADD R1, R1, 0xffffffe8 ;  /* 0xffffffe801017836 */ /* 0x001fe20000000000 */
[----:B------:R-:W1:Y:S01]  /*0050*/  S2R R9, SR_TID.X ;  /* 0x0000000000097919 */ /* 0x000e620000002100 */
[----:B------:R-:W1:Y:S04]  /*0060*/  LDCU UR4, c[0x0][0x360] ;  /* 0x00006c00ff0477ac */ /* 0x000e680008000800 */
[----:B------:R-:W0:Y:S01]  /*0070*/  LDC.64 R14, c[0x0][0x380] ;  /* 0x0000e000ff0e7b82 */ /* 0x000e220000000a00 */
[----:B------:R-:W4:Y:S01]  /*0080*/  LDCU.64 UR36, c[0x0][0x358] ;  /* 0x00006b00ff2477ac */ /* 0x000f220008000a00 */
[----:B------:R-:W5:Y:S01]  /*0090*/  LDCU.64 UR6, c[0x4][0x40] ;  /* 0x01000800ff0677ac */ /* 0x000f620008000a00 */
[----:B-1----:R-:W-:-:S04]  /*00a0*/  IMAD R2, R8, UR4, R9 ;  /* 0x0000000408027c24 */ /* 0x002fc8000f8e0209 */
[----:B--2---:R-:W-:-:S05]  /*00b0*/  IMAD.WIDE R4, R2, 0x30, R4 ;  /* 0x0000003002047825 */ /* 0x004fca00078e0204 */
[----:B----4-:R-:W2:Y:S04]  /*00c0*/  LDG.E.64 R16, desc[UR36][R4.64] ;  /* 0x0000002404107981 */ /* 0x010ea8000c1e1b00 */
[----:B------:R-:W4:Y:S04]  /*00d0*/  LDG.E.64 R6, desc[UR36][R4.64+0x10] ;  /* 0x0000102404067981 */ /* 0x000f28000c1e1b00 */
[----:B------:R-:W3:Y:S01]  /*00e0*/  LDG.E.64 R12, desc[UR36][R4.64+0x8] ;  /* 0x00000824040c7981 */ /* 0x000ee2000c1e1b00 */
[----:B0-----:R-:W-:Y:S01]  /*00f0*/  IMAD.WIDE R14, R2, 0x58, R14 ;  /* 0x00000058020e7825 */ /* 0x001fe200078e020e */
[----:B--2---:R-:W-:-:S04]  /*0100*/  SHF.R.U32.HI R0, RZ, 0x2, R17 ;  /* 0x00000002ff007819 */ /* 0x004fc80000011611 */
[----:B------:R-:W-:Y:S01]  /*0110*/  LOP3.LUT R0, R0, R17, RZ, 0x3c, !PT ;  /* 0x0000001100007212 */ /* 0x000fe200078e3cff */
[----:B----4-:R-:W-:Y:S01]  /*0120*/  IMAD.SHL.U32 R3, R7, 0x10, RZ ;  /* 0x0000001007037824 */ /* 0x010fe200078e00ff */
[----:B------:R-:W-:Y:S02]  /*0130*/  STG.E.64 desc[UR36][R4.64+0x8], R6 ;  /* 0x0000080604007986 */ /* 0x000fe4000c101b24 */
[C---:B------:R-:W-:Y:S02]  /*0140*/  SHF.L.U32 R10, R0.reuse, 0x1, RZ ;  /* 0x00000001000a7819 */ /* 0x040fe400000006ff */
[----:B---3--:R-:W-:Y:S02]  /*0150*/  SHF.R.U32.HI R11, RZ, 0x2, R12 ;  /* 0x00000002ff0b7819 */ /* 0x008fe4000001160c */
[----:B------:R-:W-:Y:S02]  /*0160*/  LOP3.LUT R10, R0, R10, R3, 0x96, !PT ;  /* 0x0000000a000a7212 */ /* 0x000fe400078e9603 */
[----:B------:R-:W-:-:S02]  /*0170*/  LOP3.LUT R11, R11, R12, RZ, 0x3c, !PT ;  /* 0x0000000c0b0b7212 */ /* 0x000fc400078e3cff */
[----:B------:R-:W-:Y:S02]  /*0180*/  LOP3.LUT R10, R10, R7, RZ, 0x3c, !PT ;  /* 0x000000070a0a7212 */ /* 0x000fe400078e3cff */
[----:B------:R-:W-:Y:S01]  /*0190*/  IADD3 R12, PT, PT, R16, 0xb0f8a, RZ ;  /* 0x000b0f8a100c7810 */ /* 0x000fe20007ffe0ff */
[C---:B------:R-:W-:Y:S02]  /*01a0*/  IMAD.SHL.U32 R3, R11.reuse, 0x2, RZ ;  /* 0x000000020b037824 */ /* 0x040fe400078e00ff */
[----:B------:R-:W-:Y:S02]  /*01b0*/  IMAD.SHL.U32 R0, R10, 0x10, RZ ;  /* 0x000000100a007824 */ /* 0x000fe400078e00ff */
[----:B------:R-:W-:Y:S03]  /*01c0*/  STG.E.64 desc[UR36][R4.64], R12 ;  /* 0x0000000c04007986 */ /* 0x000fe6000c101b24 */
[----:B------:R-:W-:-:S04]  /*01d0*/  LOP3.LUT R11, R11, R3, R0, 0x96, !PT ;  /* 0x000000030b0b7212 */ /* 0x000fc800078e9600 */
[----:B------:R-:W-:-:S05]  /*01e0*/  LOP3.LUT R11, R11, R10, RZ, 0x3c, !PT ;  /* 0x0000000a0b0b7212 */ /* 0x000fca00078e3cff */
[----:B------:R5:W-:Y:S04]  /*01f0*/  STG.E.64 desc[UR36][R4.64+0x10], R10 ;  /* 0x0000100a04007986 */ /* 0x000be8000c101b24 */
[----:B------:R-:W2:Y:S01]  /*0200*/  LDG.E.64 R14, desc[UR36][R14.64+0x50] ;  /* 0x000050240e0e7981 */ /* 0x000ea2000c1e1b00 */
[----:B------:R-:W-:Y:S01]  /*0210*/  MOV R0, 0x48 ;  /* 0x0000004800007802 */ /* 0x000fe20000000f00 */
[----:B------:R-:W0:Y:S01]  /*0220*/  LDCU UR4, c[0x0][0x2f8] ;  /* 0x00005f00ff0477ac */ /* 0x000e220008000800 */
[----:B------:R-:W-:Y:S01]  /*0230*/  IADD3 R16, PT, PT, R16, 0x587c5, R10 ;  /* 0x000587c510107810 */ /* 0x000fe20007ffe00a */
[----:B------:R1:W-:Y:S01]  /*0240*/  STL.64 [R1], R8 ;  /* 0x0000000801007387 */ /* 0x0003e20000100a00 */
[----:B------:R1:W3:Y:S01]  /*0250*/  LDC.64 R18, c[0x4][R0] ;  /* 0x0100000000127b82 */ /* 0x0002e20000000a00 */
[----:B------:R-:W-:-:S02]  /*0260*/  IMAD.IADD R17, R11, 0x1, R12 ;  /* 0x000000010b117824 */ /* 0x000fc400078e020c */
[----:B------:R1:W-:Y:S01]  /*0270*/  STL [R1+0x8], R2 ;  /* 0x0000080201007387 */ /* 0x0003e20000100800 */
[----:B-----5:R-:W-:Y:S01]  /*0280*/  IMAD.U32 R4, RZ, RZ, UR6 ;  /* 0x00000006ff047e24 */ /* 0x020fe2000f8e00ff */
[----:B------:R-:W-:Y:S02]  /*0290*/  MOV R5, UR7 ;  /* 0x0000000700057c02 */ /* 0x000fe40008000f00 */
[----:B0-----:R-:W-:-:S05]  /*02a0*/  IADD3 R6, P0, PT, R1, UR4, RZ ;  /* 0x0000000401067c10 */ /* 0x001fca000ff1e0ff */
[----:B------:R-:W-:Y:S01]  /*02b0*/  IMAD.X R7, RZ, RZ, UR5, P0 ;  /* 0x00000005ff077e24 */ /* 0x000fe200080e06ff */
[----:B--23--:R1:W-:Y:S07]  /*02c0*/  STL.64 [R1+0x10], R14 ;  /* 0x0000100e01007387 */ /* 0x00c3ee0000100a00 */
[----:B------:R-:W-:-:S07]  /*02d0*/  LEPC R20, `(.L_x_11) ;  /* 0x000000001014794e */ /* 0x000fce0000000000 */
[----:B-1----:R-:W-:Y:S05]  /*02e0*/  CALL.ABS.NOINC R18 ;  /* 0x0000000012007343 */ /* 0x002fea0003c00000 */
.L_x_11:
[----:B------:R-:W-:-:S13]  /*02f0*/  ISETP.GT.AND P0, PT, R2, 0x13, PT ;  /* 0x000000130200780c */ /* 0x000fda0003f04270 */
[----:B------:R-:W-:Y:S05]  /*0300*/  @P0 EXIT ;  /* 0x000000000000094d */ /* 0x000fea0003800000 */
[----:B------:R-:W-:Y:S01]  /*0310*/  HFMA2 R4, -RZ, RZ, 0.1171875, 0 ;  /* 0x2f800000ff047431 */ /* 0x000fe200000001ff */
[----:B------:R-:W-:Y:S01]  /*0320*/  I2FP.F32.U32 R16, R16 ;  /* 0x0000001000107245 */ /* 0x000fe20000201000 */
[----:B------:R-:W-:Y:S01]  /*0330*/  UMOV UR4, 0xde7210bf ;  /* 0xde7210bf00047882 */ /* 0x000fe20000000000 */
[----:B------:R-:W-:Y:S01]  /*0340*/  I2FP.F32.U32 R17, R17 ;  /* 0x0000001100117245 */ /* 0x000fe20000201000 */
[----:B------:R-:W-:Y:S01]  /*0350*/  UMOV UR5, 0x4027ffff ;  /* 0x4027ffff00057882 */ /* 0x000fe20000000000 */
[----:B------:R-:W0:Y:S01]  /*0360*/  LDC.64 R24, c[0x0][0x380] ;  /* 0x0000e000ff187b82 */ /* 0x000e220000000a00 */
[-C--:B------:R-:W-:Y:S02]  /*0370*/  FFMA R6, R16, R4.reuse, 1.1641532182693481445e-10 ;  /* 0x2f00000010067423 */ /* 0x080fe40000000004 */
[----:B------:R-:W-:-:S04]  /*0380*/  FFMA R4, R17, R4, 1.1641532182693481445e-10 ;  /* 0x2f00000011047423 */ /* 0x000fc80000000004 */
[----:B------:R-:W1:Y:S08]  /*0390*/  F2F.F64.F32 R6, R6 ;  /* 0x0000000600067310 */ /* 0x000e700000201800 */
[----:B------:R-:W2:Y:S01]  /*03a0*/  F2F.F64.F32 R4, R4 ;  /* 0x0000000400047310 */ /* 0x000ea20000201800 */
[----:B-1----:R-:W-:Y:S02]  /*03b0*/  DMUL R12, R6, UR4 ;  /* 0x00000004060c7c28 */ /* 0x002fe40008000000 */
[----:B--2---:R-:W-:-:S08]  /*03c0*/  DMUL R10, R4, UR4 ;  /* 0x00000004040a7c28 */ /* 0x004fd00008000000 */
[----:B------:R-:W1:Y:S08]  /*03d0*/  F2F.F32.F64 R12, R12 ;  /* 0x0000000c000c7310 */ /* 0x000e700000301000 */
[----:B------:R-:W2:Y:S08]  /*03e0*/  F2F.F32.F64 R10, R10 ;  /* 0x0000000a000a7310 */ /* 0x000eb00000301000 */
[----:B-1----:R-:W0:Y:S08]  /*03f0*/  F2I.TRUNC.NTZ R7, R12 ;  /* 0x0000000c00077305 */ /* 0x002e30000020f100 */
[----:B--2---:R-:W1:Y:S01]  /*0400*/  F2I.TRUNC.NTZ R3, R10 ;  /* 0x0000000a00037305 */ /* 0x004e62000020f100 */
[----:B0-----:R-:W-:-:S05]  /*0410*/  IMAD.WIDE R6, R7, 0x58, R24 ;  /* 0x0000005807067825 */ /* 0x001fca00078e0218 */
[----:B------:R-:W2:Y:S01]  /*0420*/  LDG.E.64 R4, desc[UR36][R6.64+0x50] ;  /* 0x0000502406047981 */ /* 0x000ea2000c1e1b00 */
[----:B-1----:R-:W-:-:S05]  /*0430*/  IMAD.WIDE R24, R3, 0x58, R24 ;  /* 0x0000005803187825 */ /* 0x002fca00078e0218 */
[----:B------:R-:W2:Y:S02]  /*0440*/  LDG.E.64 R8, desc[UR36][R24.64+0x50] ;  /* 0x0000502418087981 */ /* 0x000ea4000c1e1b00 */
[----:B--2---:R-:W-:-:S14]  /*0450*/  DSETP.GEU.AND P0, PT, R4, R8, PT ;  /* 0x000000080400722a */ /* 0x004fdc0003f0e000 */
[----:B------:R-:W-:Y:S05]  /*0460*/  @P0 BRA `(.L_x_12) ;  /* 0x0000000000600947 */ /* 0x000fea0003800000 */
[----:B------:R-:W2:Y:S01]  /*0470*/  LDG.E.64 R24, desc[UR36][R6.64] ;  /* 0x0000002406187981 */ /* 0x000ea2000c1e1b00 */
[----:B------:R-:W0:Y:S03]  /*0480*/  LDC.64 R26, c[0x0][0x388] ;  /* 0x0000e200ff1a7b82 */ /* 0x000e260000000a00 */
[----:B------:R-:W3:Y:S04]  /*0490*/  LDG.E.64 R22, desc[UR36][R6.64+0x8] ;  /* 0x0000082406167981 */ /* 0x000ee8000c1e1b00 */
[----:B------:R-:W4:Y:S04]  /*04a0*/  LDG.E.64 R20, desc[UR36][R6.64+0x10] ;  /* 0x0000102406147981 */ /* 0x000f28000c1e1b00 */
[----:B------:R-:W5:Y:S04]  /*04b0*/  LDG.E.64 R18, desc[UR36][R6.64+0x18] ;  /* 0x0000182406127981 */ /* 0x000f68000c1e1b00 */
[----:B------:R-:W5:Y:S04]  /*04c0*/  LDG.E.64 R16, desc[UR36][R6.64+0x20] ;  /* 0x0000202406107981 */ /* 0x000f68000c1e1b00 */
[----:B------:R-:W5:Y:S04]  /*04d0*/  LDG.E.64 R14, desc[UR36][R6.64+0x28] ;  /* 0x00002824060e7981 */ /* 0x000f68000c1e1b00 */
[----:B------:R-:W5:Y:S04]  /*04e0*/  LDG.E.64 R12, desc[UR36][R6.64+0x30] ;  /* 0x00003024060c7981 */ /* 0x000f68000c1e1b00 */
[----:B------:R-:W5:Y:S04]  /*04f0*/  LDG.E.64 R10, desc[UR36][R6.64+0x38] ;  /* 0x00003824060a7981 */ /* 0x000f68000c1e1b00 */
[----:B------:R-:W5:Y:S04]  /*0500*/  LDG.E.64 R8, desc[UR36][R6.64+0x40] ;  /* 0x0000402406087981 */ /* 0x000f68000c1e1b00 */
[----:B------:R-:W5:Y:S01]  /*0510*/  LDG.E.64 R28, desc[UR36][R6.64+0x48] ;  /* 0x00004824061c7981 */ /* 0x000f62000c1e1b00 */
[----:B0-----:R-:W-:-:S05]  /*0520*/  IMAD.WIDE R2, R2, 0x58, R26 ;  /* 0x0000005802027825 */ /* 0x001fca00078e021a */
[----:B------:R-:W-:Y:S04]  /*0530*/  STG.E.64 desc[UR36][R2.64+0x50], R4 ;  /* 0x0000500402007986 */ /* 0x000fe8000c101b24 */
[----:B--2---:R-:W-:Y:S04]  /*0540*/  STG.E.64 desc[UR36][R2.64], R24 ;  /* 0x0000001802007986 */ /* 0x004fe8000c101b24 */
[----:B---3--:R-:W-:Y:S04]  /*0550*/  STG.E.64 desc[UR36][R2.64+0x8], R22 ;  /* 0x0000081602007986 */ /* 0x008fe8000c101b24 */
[----:B----4-:R-:W-:Y:S04]  /*0560*/  STG.E.64 desc[UR36][R2.64+0x10], R20 ;  /* 0x0000101402007986 */ /* 0x010fe8000c101b24 */
[----:B-----5:R-:W-:Y:S04]  /*0570*/  STG.E.64 desc[UR36][R2.64+0x18], R18 ;  /* 0x0000181202007986 */ /* 0x020fe8000c101b24 */
[----:B------:R-:W-:Y:S04]  /*0580*/  STG.E.64 desc[UR36][R2.64+0x20], R16 ;  /* 0x0000201002007986 */ /* 0x000fe8000c101b24 */
[----:B------:R-:W-:Y:S04]  /*0590*/  STG.E.64 desc[UR36][R2.64+0x28], R14 ;  /* 0x0000280e02007986 */ /* 0x000fe8000c101b24 */
[----:B------:R-:W-:Y:S04]  /*05a0*/  STG.E.64 desc[UR36][R2.64+0x30], R12 ;  /* 0x0000300c02007986 */ /* 0x000fe8000c101b24 */
[----:B------:R-:W-:Y:S04]  /*05b0*/  STG.E.64 desc[UR36][R2.64+0x38], R10 ;  /* 0x0000380a02007986 */ /* 0x000fe8000c101b24 */
[----:B------:R-:W-:Y:S04]  /*05c0*/  STG.E.64 desc[UR36][R2.64+0x40], R8 ;  /* 0x0000400802007986 */ /* 0x000fe8000c101b24 */
[----:B------:R-:W-:Y:S01]  /*05d0*/  STG.E.64 desc[UR36][R2.64+0x48], R28 ;  /* 0x0000481c02007986 */ /* 0x000fe2000c101b24 */
[----:B------:R-:W-:Y:S05]  /*05e0*/  EXIT ;  /* 0x000000000000794d */ /* 0x000fea0003800000 */
.L_x_12:
        /* <DEDUP_REMOVED lines=24> */
.L_x_13:
        /* <DEDUP_REMOVED lines=9> */
.L_x_17:


//--------------------- .nv.global.init           --------------------------
	.section	.nv.global.init,"aw",@progbits
	.align	4
.nv.global.init:
	.type		mrg32k3aM1SubSeq,@object
	.size		mrg32k3aM1SubSeq,(mrg32k3aM2SubSeq - mrg32k3aM1SubSeq)
mrg32k3aM1SubSeq:
        /*0000*/ 	.byte	0x0b, 0xcc, 0xee, 0x04, 0x73, 0x29, 0x8b, 0x6f, 0xf6, 0x53, 0x03, 0xf6, 0x23, 0xf6, 0xea, 0xda
        /* <DEDUP_REMOVED lines=125> */
	.type		mrg32k3aM2SubSeq,@object
	.size		mrg32k3aM2SubSeq,(mrg32k3aM1 - mrg32k3aM2SubSeq)
mrg32k3aM2SubSeq:
        /* <DEDUP_REMOVED lines=126> */
	.type		mrg32k3aM1,@object
	.size		mrg32k3aM1,(mrg32k3aM1Seq - mrg32k3aM1)
mrg32k3aM1:
        /* <DEDUP_REMOVED lines=144> */
	.type		mrg32k3aM1Seq,@object
	.size		mrg32k3aM1Seq,(mrg32k3aM2 - mrg32k3aM1Seq)
mrg32k3aM1Seq:
        /* <DEDUP_REMOVED lines=144> */
	.type		mrg32k3aM2,@object
	.size		mrg32k3aM2,(mrg32k3aM2Seq - mrg32k3aM2)
mrg32k3aM2:
        /* <DEDUP_REMOVED lines=144> */
	.type		mrg32k3aM2Seq,@object
	.size		mrg32k3aM2Seq,(precalc_xorwow_matrix - mrg32k3aM2Seq)
mrg32k3aM2Seq:
        /* <DEDUP_REMOVED lines=144> */
	.type		precalc_xorwow_matrix,@object
	.size		precalc_xorwow_matrix,(precalc_xorwow_offset_matrix - precalc_xorwow_matrix)
precalc_xorwow_matrix:
        /* <DEDUP_REMOVED lines=6400> */
	.type		precalc_xorwow_offset_matrix,@object
	.size		precalc_xorwow_offset_matrix,($str - precalc_xorwow_offset_matrix)
precalc_xorwow_offset_matrix:
        /* <DEDUP_REMOVED lines=6400> */
	.type		$str,@object
	.size		$str,(.L_9 - $str)
$str:
        /*353c0*/ 	.byte	0x0a, 0x53, 0x45, 0x4c, 0x45, 0x43, 0x54, 0x49, 0x4f, 0x4e, 0x5b, 0x25, 0x64, 0x5d, 0x5b, 0x25
        /*353d0*/ 	.byte	0x64, 0x5d, 0x3a, 0x20, 0x64, 0x65, 0x76, 0x5f, 0x73, 0x65, 0x6c, 0x65, 0x63, 0x74, 0x69, 0x6f
        /*353e0*/ 	.byte	0x6e, 0x5b, 0x25, 0x64, 0x5d, 0x20, 0x3d, 0x20, 0x25, 0x66, 0x00
.L_9:


//--------------------- .nv.shared.reserved.0     --------------------------
	.section	.nv.shared.reserved.0,"aw",@nobits
	.weak		__nv_reservedSMEM_offset_0_alias
	.size		__nv_reservedSMEM_offset_0_alias, 0, 64
	.other		__nv_reservedSMEM_offset_0_alias,@"STO_CUDA_RESERVED_SHARED STV_DEFAULT"
__nv_reservedSMEM_offset_0_alias:
	.zero		0
	.zero		64


//--------------------- .nv.constant0._Z9init_randP17curandStateXORWOW --------------------------
	.section	.nv.constant0._Z9init_randP17curandStateXORWOW,"a",@progbits
	.sectionflags	@""
	.align	4
.nv.constant0._Z9init_randP17curandStateXORWOW:
	.zero		904


//--------------------- .nv.constant0._Z11eliteKernelP9Individuo --------------------------
	.section	.nv.constant0._Z11eliteKernelP9Individuo,"a",@progbits
	.sectionflags	@""
	.align	4
.nv.constant0._Z11eliteKernelP9Individuo:
	.zero		904


//--------------------- .nv.constant0._Z20crossSelectionKernelP9Individuo --------------------------
	.section	.nv.constant0._Z20crossSelectionKernelP9Individuo,"a",@progbits
	.sectionflags	@""
	.align	4
.nv.constant0._Z20crossSelectionKernelP9Individuo:
	.zero		904


//--------------------- .nv.constant0._Z25tournamentSelectionKernelP9IndividuoS0_P17curandStateXORWOW --------------------------
	.section	.nv.constant0._Z25tournamentSelectionKernelP9IndividuoS0_P17curandStateXORWOW,"a",@progbits
	.sectionflags	@""
	.align	4
.nv.constant0._Z25tournamentSelectionKernelP9IndividuoS0_P17curandStateXORWOW:
	.zero		920


//--------------------- SYMBOLS --------------------------

	.type		.nv.reservedSmem.offset0,@object
	.size		.nv.reservedSmem.offset0,0x4
	.type		vprintf,@function
